//
// Generated by NVIDIA NVVM Compiler
//
// Compiler Build ID: CL-36424714
// Cuda compilation tools, release 13.0, V13.0.88
// Based on NVVM 20.0.0
//

.version 9.0
.target sm_100
.address_size 64

	// .globl	_Z12updateBodiesP4Body

.visible .entry _Z12updateBodiesP4Body(
	.param .u64 .ptr .align 1 _Z12updateBodiesP4Body_param_0
)
{
	.reg .pred 	%p<5>;
	.reg .b32 	%r<2>;
	.reg .b32 	%f<98>;
	.reg .b64 	%rd<5>;
	.reg .b64 	%fd<37>;

	ld.param.u64 	%rd3, [_Z12updateBodiesP4Body_param_0];
	cvta.to.global.u64 	%rd1, %rd3;
	mov.u32 	%r1, %tid.x;
	setp.gt.u32 	%p1, %r1, 2;
	@%p1 bra 	$L__BB0_8;
	mul.wide.u32 	%rd4, %r1, 28;
	add.s64 	%rd2, %rd1, %rd4;
	setp.eq.s32 	%p2, %r1, 0;
	ld.global.f32 	%f1, [%rd2];
	ld.global.f32 	%f2, [%rd2+4];
	ld.global.f32 	%f3, [%rd2+8];
	mov.f32 	%f92, 0f00000000;
	mov.f32 	%f93, %f92;
	mov.f32 	%f94, %f92;
	@%p2 bra 	$L__BB0_3;
	ld.global.f32 	%f23, [%rd1];
	sub.f32 	%f24, %f23, %f1;
	ld.global.f32 	%f25, [%rd1+4];
	sub.f32 	%f26, %f25, %f2;
	ld.global.f32 	%f27, [%rd1+8];
	sub.f32 	%f28, %f27, %f3;
	mul.f32 	%f29, %f26, %f26;
	fma.rn.f32 	%f30, %f24, %f24, %f29;
	fma.rn.f32 	%f31, %f28, %f28, %f30;
	cvt.f64.f32 	%fd1, %f31;
	add.f64 	%fd2, %fd1, 0d3E112E0BE826D695;
	cvt.rn.f32.f64 	%f32, %fd2;
	sqrt.rn.f32 	%f33, %f32;
	ld.global.f32 	%f34, [%rd1+24];
	cvt.f64.f32 	%fd3, %f34;
	mul.f64 	%fd4, %fd3, 0d3DD2589EFFED8ACC;
	cvt.f64.f32 	%fd5, %f32;
	div.rn.f64 	%fd6, %fd4, %fd5;
	cvt.rn.f32.f64 	%f35, %fd6;
	mul.f32 	%f36, %f24, %f35;
	div.rn.f32 	%f37, %f36, %f33;
	add.f32 	%f92, %f37, 0f00000000;
	mul.f32 	%f38, %f26, %f35;
	div.rn.f32 	%f39, %f38, %f33;
	add.f32 	%f93, %f39, 0f00000000;
	mul.f32 	%f40, %f28, %f35;
	div.rn.f32 	%f41, %f40, %f33;
	add.f32 	%f94, %f41, 0f00000000;
$L__BB0_3:
	setp.eq.s32 	%p3, %r1, 1;
	@%p3 bra 	$L__BB0_5;
	ld.global.f32 	%f42, [%rd1+28];
	sub.f32 	%f43, %f42, %f1;
	ld.global.f32 	%f44, [%rd1+32];
	sub.f32 	%f45, %f44, %f2;
	ld.global.f32 	%f46, [%rd1+36];
	sub.f32 	%f47, %f46, %f3;
	mul.f32 	%f48, %f45, %f45;
	fma.rn.f32 	%f49, %f43, %f43, %f48;
	fma.rn.f32 	%f50, %f47, %f47, %f49;
	cvt.f64.f32 	%fd7, %f50;
	add.f64 	%fd8, %fd7, 0d3E112E0BE826D695;
	cvt.rn.f32.f64 	%f51, %fd8;
	sqrt.rn.f32 	%f52, %f51;
	ld.global.f32 	%f53, [%rd1+52];
	cvt.f64.f32 	%fd9, %f53;
	mul.f64 	%fd10, %fd9, 0d3DD2589EFFED8ACC;
	cvt.f64.f32 	%fd11, %f51;
	div.rn.f64 	%fd12, %fd10, %fd11;
	cvt.rn.f32.f64 	%f54, %fd12;
	mul.f32 	%f55, %f43, %f54;
	div.rn.f32 	%f56, %f55, %f52;
	add.f32 	%f92, %f92, %f56;
	mul.f32 	%f57, %f45, %f54;
	div.rn.f32 	%f58, %f57, %f52;
	add.f32 	%f93, %f93, %f58;
	mul.f32 	%f59, %f47, %f54;
	div.rn.f32 	%f60, %f59, %f52;
	add.f32 	%f94, %f94, %f60;
$L__BB0_5:
	setp.eq.s32 	%p4, %r1, 2;
	@%p4 bra 	$L__BB0_7;
	ld.global.f32 	%f61, [%rd1+56];
	sub.f32 	%f62, %f61, %f1;
	ld.global.f32 	%f63, [%rd1+60];
	sub.f32 	%f64, %f63, %f2;
	ld.global.f32 	%f65, [%rd1+64];
	sub.f32 	%f66, %f65, %f3;
	mul.f32 	%f67, %f64, %f64;
	fma.rn.f32 	%f68, %f62, %f62, %f67;
	fma.rn.f32 	%f69, %f66, %f66, %f68;
	cvt.f64.f32 	%fd13, %f69;
	add.f64 	%fd14, %fd13, 0d3E112E0BE826D695;
	cvt.rn.f32.f64 	%f70, %fd14;
	sqrt.rn.f32 	%f71, %f70;
	ld.global.f32 	%f72, [%rd1+80];
	cvt.f64.f32 	%fd15, %f72;
	mul.f64 	%fd16, %fd15, 0d3DD2589EFFED8ACC;
	cvt.f64.f32 	%fd17, %f70;
	div.rn.f64 	%fd18, %fd16, %fd17;
	cvt.rn.f32.f64 	%f73, %fd18;
	mul.f32 	%f74, %f62, %f73;
	div.rn.f32 	%f75, %f74, %f71;
	add.f32 	%f92, %f92, %f75;
	mul.f32 	%f76, %f64, %f73;
	div.rn.f32 	%f77, %f76, %f71;
	add.f32 	%f93, %f93, %f77;
	mul.f32 	%f78, %f66, %f73;
	div.rn.f32 	%f79, %f78, %f71;
	add.f32 	%f94, %f94, %f79;
$L__BB0_7:
	cvt.f64.f32 	%fd19, %f92;
	ld.global.f32 	%f80, [%rd2+12];
	cvt.f64.f32 	%fd20, %f80;
	fma.rn.f64 	%fd21, %fd19, 0d3F50624DD2F1A9FC, %fd20;
	cvt.rn.f32.f64 	%f81, %fd21;
	st.global.f32 	[%rd2+12], %f81;
	cvt.f64.f32 	%fd22, %f93;
	ld.global.f32 	%f82, [%rd2+16];
	cvt.f64.f32 	%fd23, %f82;
	fma.rn.f64 	%fd24, %fd22, 0d3F50624DD2F1A9FC, %fd23;
	cvt.rn.f32.f64 	%f83, %fd24;
	st.global.f32 	[%rd2+16], %f83;
	cvt.f64.f32 	%fd25, %f94;
	ld.global.f32 	%f84, [%rd2+20];
	cvt.f64.f32 	%fd26, %f84;
	fma.rn.f64 	%fd27, %fd25, 0d3F50624DD2F1A9FC, %fd26;
	cvt.rn.f32.f64 	%f85, %fd27;
	st.global.f32 	[%rd2+20], %f85;
	cvt.f64.f32 	%fd28, %f81;
	cvt.f64.f32 	%fd29, %f1;
	fma.rn.f64 	%fd30, %fd28, 0d3F50624DD2F1A9FC, %fd29;
	cvt.rn.f32.f64 	%f86, %fd30;
	st.global.f32 	[%rd2], %f86;
	cvt.f64.f32 	%fd31, %f83;
	cvt.f64.f32 	%fd32, %f2;
	fma.rn.f64 	%fd33, %fd31, 0d3F50624DD2F1A9FC, %fd32;
	cvt.rn.f32.f64 	%f87, %fd33;
	st.global.f32 	[%rd2+4], %f87;
	cvt.f64.f32 	%fd34, %f85;
	cvt.f64.f32 	%fd35, %f3;
	fma.rn.f64 	%fd36, %fd34, 0d3F50624DD2F1A9FC, %fd35;
	cvt.rn.f32.f64 	%f88, %fd36;
	st.global.f32 	[%rd2+8], %f88;
$L__BB0_8:
	ret;

}


// ===== COMPILED SASS (sm_100) =====

	.target	sm_100

	.elftype	@"ET_EXEC"


//--------------------- .note.nv.tkinfo           --------------------------
	.section	.note.nv.tkinfo,"",@"SHT_NOTE"
	.sectionflags	@"SHF_NOTE_NV_TKINFO"
	.tkinfo
        /*0018*/ 	.word	0x00000002
        /*0030*/ 	.string	""
        /*0030*/ 	.string	"ptxas"
        /*0030*/ 	.string	"Cuda compilation tools, release 13.0, V13.0.88"
        /*0030*/ 	.string	"Build cuda_13.0.r13.0/compiler.36424714_0"
        /*0030*/ 	.string	"-arch sm_100 -m 64 "



//--------------------- .note.nv.cuinfo           --------------------------
	.section	.note.nv.cuinfo,"",@"SHT_NOTE"
	.sectionflags	@"SHF_NOTE_NV_CUINFO"
        /*0018*/ 	.short	0x0002
        /*001a*/ 	.short	0x0064
        /*001c*/ 	.short	0x0082
	.zero		2


//--------------------- .nv.info                  --------------------------
	.section	.nv.info,"",@"SHT_CUDA_INFO"
	.align	4


	//----- nvinfo : EIATTR_REGCOUNT
	.align		4
        /*0000*/ 	.byte	0x04, 0x2f
        /*0002*/ 	.short	(.L_1 - .L_0)
	.align		4
.L_0:
        /*0004*/ 	.word	index@(_Z12updateBodiesP4Body)
        /*0008*/ 	.word	0x00000024


	//----- nvinfo : EIATTR_FRAME_SIZE
	.align		4
.L_1:
        /*000c*/ 	.byte	0x04, 0x11
        /*000e*/ 	.short	(.L_3 - .L_2)
	.align		4
.L_2:
        /*0010*/ 	.word	index@($__internal_2_$__cuda_sm3x_div_rn_noftz_f32_slowpath)
        /*0014*/ 	.word	0x00000000


	//----- nvinfo : EIATTR_FRAME_SIZE
	.align		4
.L_3:
        /*0018*/ 	.byte	0x04, 0x11
        /*001a*/ 	.short	(.L_5 - .L_4)
	.align		4
.L_4:
        /*001c*/ 	.word	index@($__internal_1_$__cuda_sm20_sqrt_rn_f32_slowpath)
        /*0020*/ 	.word	0x00000000


	//----- nvinfo : EIATTR_FRAME_SIZE
	.align		4
.L_5:
        /*0024*/ 	.byte	0x04, 0x11
        /*0026*/ 	.short	(.L_7 - .L_6)
	.align		4
.L_6:
        /*0028*/ 	.word	index@($__internal_0_$__cuda_sm20_div_rn_f64_full)
        /*002c*/ 	.word	0x00000000


	//----- nvinfo : EIATTR_FRAME_SIZE
	.align		4
.L_7:
        /*0030*/ 	.byte	0x04, 0x11
        /*0032*/ 	.short	(.L_9 - .L_8)
	.align		4
.L_8:
        /*0034*/ 	.word	index@(_Z12updateBodiesP4Body)
        /*0038*/ 	.word	0x00000000


	//----- nvinfo : EIATTR_MIN_STACK_SIZE
	.align		4
.L_9:
        /*003c*/ 	.byte	0x04, 0x12
        /*003e*/ 	.short	(.L_11 - .L_10)
	.align		4
.L_10:
        /*0040*/ 	.word	index@(_Z12updateBodiesP4Body)
        /*0044*/ 	.word	0x00000000
.L_11:


//--------------------- .nv.compat                --------------------------
	.section	.nv.compat,"",@"SHT_CUDA_COMPAT_INFO"
	.align	4
        /*0000*/ 	.byte	0x02, 0x09, 0x00, 0x00, 0x02, 0x02, 0x01, 0x00, 0x02, 0x05, 0x05, 0x00, 0x03, 0x07, 0x01, 0x01
        /*0010*/ 	.byte	0x02, 0x03, 0x00, 0x00, 0x02, 0x06, 0x01, 0x00, 0x04, 0x0b, 0x08, 0x00, 0x01, 0x00, 0x00, 0x00
        /*0020*/ 	.byte	0x00, 0x00, 0x00, 0x00


//--------------------- .nv.info._Z12updateBodiesP4Body --------------------------
	.section	.nv.info._Z12updateBodiesP4Body,"",@"SHT_CUDA_INFO"
	.sectionflags	@""
	.align	4


	//----- nvinfo : EIATTR_CUDA_API_VERSION
	.align		4
        /*0000*/ 	.byte	0x04, 0x37
        /*0002*/ 	.short	(.L_13 - .L_12)
.L_12:
        /*0004*/ 	.word	0x00000082


	//----- nvinfo : EIATTR_KPARAM_INFO
	.align		4
.L_13:
        /*0008*/ 	.byte	0x04, 0x17
        /*000a*/ 	.short	(.L_15 - .L_14)
.L_14:
        /*000c*/ 	.word	0x00000000
        /*0010*/ 	.short	0x0000
        /*0012*/ 	.short	0x0000
        /*0014*/ 	.byte	0x00, 0xf5, 0x21, 0x00


	//----- nvinfo : EIATTR_SPARSE_MMA_MASK
	.align		4
.L_15:
        /*0018*/ 	.byte	0x03, 0x50
        /*001a*/ 	.short	0x0000


	//----- nvinfo : EIATTR_MAXREG_COUNT
	.align		4
        /*001c*/ 	.byte	0x03, 0x1b
        /*001e*/ 	.short	0x00ff


	//----- nvinfo : EIATTR_MERCURY_ISA_VERSION
	.align		4
        /*0020*/ 	.byte	0x03, 0x5f
        /*0022*/ 	.short	0x0101


	//----- nvinfo : EIATTR_VRC_CTA_INIT_COUNT
	.align		4
        /*0024*/ 	.byte	0x02, 0x4a
	.zero		1
	.zero		1


	//----- nvinfo : EIATTR_EXIT_INSTR_OFFSETS
	.align		4
        /*0028*/ 	.byte	0x04, 0x1c
        /*002a*/ 	.short	(.L_17 - .L_16)


	//   ....[0]....
.L_16:
        /*002c*/ 	.word	0x00000030


	//   ....[1]....
        /*0030*/ 	.word	0x00001780


	//----- nvinfo : EIATTR_CRS_STACK_SIZE
	.align		4
.L_17:
        /*0034*/ 	.byte	0x04, 0x1e
        /*0036*/ 	.short	(.L_19 - .L_18)
.L_18:
        /*0038*/ 	.word	0x00000000


	//----- nvinfo : EIATTR_CBANK_PARAM_SIZE
	.align		4
.L_19:
        /*003c*/ 	.byte	0x03, 0x19
        /*003e*/ 	.short	0x0008


	//----- nvinfo : EIATTR_PARAM_CBANK
	.align		4
        /*0040*/ 	.byte	0x04, 0x0a
        /*0042*/ 	.short	(.L_21 - .L_20)
	.align		4
.L_20:
        /*0044*/ 	.word	index@(.nv.constant0._Z12updateBodiesP4Body)
        /*0048*/ 	.short	0x0380
        /*004a*/ 	.short	0x0008


	//----- nvinfo : EIATTR_SW_WAR
	.align		4
.L_21:
        /*004c*/ 	.byte	0x04, 0x36
        /*004e*/ 	.short	(.L_23 - .L_22)
.L_22:
        /*0050*/ 	.word	0x00000008
.L_23:


//--------------------- .nv.callgraph             --------------------------
	.section	.nv.callgraph,"",@"SHT_CUDA_CALLGRAPH"
	.align	4
	.sectionentsize	8
	.align		4
        /*0000*/ 	.word	0x00000000
	.align		4
        /*0004*/ 	.word	0xffffffff
	.align		4
        /*0008*/ 	.word	0x00000000
	.align		4
        /*000c*/ 	.word	0xfffffffe
	.align		4
        /*0010*/ 	.word	0x00000000
	.align		4
        /*0014*/ 	.word	0xfffffffd
	.align		4
        /*0018*/ 	.word	0x00000000
	.align		4
        /*001c*/ 	.word	0xfffffffc


//--------------------- .text._Z12updateBodiesP4Body --------------------------
	.section	.text._Z12updateBodiesP4Body,"ax",@progbits
	.align	128
        .global         _Z12updateBodiesP4Body
        .type           _Z12updateBodiesP4Body,@function
        .size           _Z12updateBodiesP4Body,(.L_x_59 - _Z12updateBodiesP4Body)
        .other          _Z12updateBodiesP4Body,@"STO_CUDA_ENTRY STV_DEFAULT"
_Z12updateBodiesP4Body:
.text._Z12updateBodiesP4Body:
[----:B------:R-:W-:Y:S01]  /*0000*/  LDC R1, c[0x0][0x37c] ;  /* 0x0000df00ff017b82 */ /* 0x000fe20000000800 */
[----:B------:R-:W0:Y:S02]  /*0010*/  S2R R10, SR_TID.X ;  /* 0x00000000000a7919 */ /* 0x000e240000002100 */
[----:B0-----:R-:W-:-:S13]  /*0020*/  ISETP.GT.U32.AND P0, PT, R10, 0x2, PT ;  /* 0x000000020a00780c */ /* 0x001fda0003f04070 */
[----:B------:R-:W-:Y:S05]  /*0030*/  @P0 EXIT ;  /* 0x000000000000094d */ /* 0x000fea0003800000 */
[----:B------:R-:W0:Y:S01]  /*0040*/  LDC.64 R12, c[0x0][0x380] ;  /* 0x0000e000ff0c7b82 */ /* 0x000e220000000a00 */
[----:B------:R-:W1:Y:S01]  /*0050*/  LDCU.64 UR4, c[0x0][0x358] ;  /* 0x00006b00ff0477ac */ /* 0x000e620008000a00 */
[----:B0-----:R-:W-:-:S05]  /*0060*/  IMAD.WIDE.U32 R12, R10, 0x1c, R12 ;  /* 0x0000001c0a0c7825 */ /* 0x001fca00078e000c */
[----:B-1----:R0:W5:Y:S04]  /*0070*/  LDG.E R6, desc[UR4][R12.64] ;  /* 0x000000040c067981 */ /* 0x002168000c1e1900 */
[----:B------:R0:W5:Y:S04]  /*0080*/  LDG.E R5, desc[UR4][R12.64+0x4] ;  /* 0x000004040c057981 */ /* 0x000168000c1e1900 */
[----:B------:R0:W5:Y:S01]  /*0090*/  LDG.E R4, desc[UR4][R12.64+0x8] ;  /* 0x000008040c047981 */ /* 0x000162000c1e1900 */
[----:B------:R-:W-:Y:S01]  /*00a0*/  ISETP.NE.AND P0, PT, R10, RZ, PT ;  /* 0x000000ff0a00720c */ /* 0x000fe20003f05270 */
[----:B------:R-:W-:Y:S01]  /*00b0*/  BSSY.RECONVERGENT B2, `(.L_x_0) ;  /* 0x000006f000027945 */ /* 0x000fe20003800200 */
[----:B------:R-:W-:Y:S01]  /*00c0*/  CS2R R2, SRZ ;  /* 0x0000000000027805 */ /* 0x000fe2000001ff00 */
[----:B------:R-:W-:-:S10]  /*00d0*/  IMAD.MOV.U32 R0, RZ, RZ, RZ ;  /* 0x000000ffff007224 */ /* 0x000fd400078e00ff */
[----:B0-----:R-:W-:Y:S05]  /*00e0*/  @!P0 BRA `(.L_x_1) ;  /* 0x0000000400ac8947 */ /* 0x001fea0003800000 */
[----:B------:R-:W0:Y:S02]  /*00f0*/  LDC.64 R8, c[0x0][0x380] ;  /* 0x0000e000ff087b82 */ /* 0x000e240000000a00 */
[----:B0-----:R-:W2:Y:S04]  /*0100*/  LDG.E R0, desc[UR4][R8.64+0x4] ;  /* 0x0000040408007981 */ /* 0x001ea8000c1e1900 */
[----:B------:R-:W3:Y:S04]  /*0110*/  LDG.E R11, desc[UR4][R8.64] ;  /* 0x00000004080b7981 */ /* 0x000ee8000c1e1900 */
[----:B------:R-:W4:Y:S01]  /*0120*/  LDG.E R7, desc[UR4][R8.64+0x8] ;  /* 0x0000080408077981 */ /* 0x000f22000c1e1900 */
[----:B------:R-:W-:Y:S01]  /*0130*/  UMOV UR6, 0xe826d695 ;  /* 0xe826d69500067882 */ /* 0x000fe20000000000 */
[----:B------:R-:W-:Y:S01]  /*0140*/  UMOV UR7, 0x3e112e0b ;  /* 0x3e112e0b00077882 */ /* 0x000fe20000000000 */
[----:B------:R-:W-:Y:S01]  /*0150*/  BSSY.RECONVERGENT B0, `(.L_x_2) ;  /* 0x0000017000007945 */ /* 0x000fe20003800200 */
[----:B--2--5:R-:W-:Y:S01]  /*0160*/  FADD R3, -R5, R0 ;  /* 0x0000000005037221 */ /* 0x024fe20000000100 */
[----:B---3--:R-:W-:-:S03]  /*0170*/  FADD R11, -R6, R11 ;  /* 0x0000000b060b7221 */ /* 0x008fc60000000100 */
[----:B------:R-:W-:Y:S01]  /*0180*/  FMUL R0, R3, R3 ;  /* 0x0000000303007220 */ /* 0x000fe20000400000 */
[----:B----4-:R-:W-:-:S03]  /*0190*/  FADD R2, -R4, R7 ;  /* 0x0000000704027221 */ /* 0x010fc60000000100 */
[----:B------:R-:W-:-:S04]  /*01a0*/  FFMA R7, R11, R11, R0 ;  /* 0x0000000b0b077223 */ /* 0x000fc80000000000 */
[----:B------:R-:W-:-:S04]  /*01b0*/  FFMA R7, R2, R2, R7 ;  /* 0x0000000202077223 */ /* 0x000fc80000000007 */
[----:B------:R-:W0:Y:S02]  /*01c0*/  F2F.F64.F32 R14, R7 ;  /* 0x00000007000e7310 */ /* 0x000e240000201800 */
[----:B0-----:R-:W-:-:S06]  /*01d0*/  DADD R14, R14, UR6 ;  /* 0x000000060e0e7e29 */ /* 0x001fcc0008000000 */
[----:B------:R-:W0:Y:S02]  /*01e0*/  F2F.F32.F64 R16, R14 ;  /* 0x0000000e00107310 */ /* 0x000e240000301000 */
[----:B0-----:R-:W-:-:S06]  /*01f0*/  VIADD R0, R16, 0xf3000000 ;  /* 0xf300000010007836 */ /* 0x001fcc0000000000 */
[----:B------:R0:W1:Y:S01]  /*0200*/  MUFU.RSQ R9, R16 ;  /* 0x0000001000097308 */ /* 0x0000620000001400 */
[----:B------:R-:W-:-:S13]  /*0210*/  ISETP.GT.U32.AND P0, PT, R0, 0x727fffff, PT ;  /* 0x727fffff0000780c */ /* 0x000fda0003f04070 */
[----:B0-----:R-:W-:Y:S05]  /*0220*/  @!P0 BRA `(.L_x_3) ;  /* 0x0000000000148947 */ /* 0x001fea0003800000 */
[----:B------:R-:W-:Y:S02]  /*0230*/  MOV R7, R16 ;  /* 0x0000001000077202 */ /* 0x000fe40000000f00 */
[----:B------:R-:W-:-:S07]  /*0240*/  MOV R18, 0x260 ;  /* 0x0000026000127802 */ /* 0x000fce0000000f00 */
[----:B-1----:R-:W-:Y:S05]  /*0250*/  CALL.REL.NOINC `($__internal_1_$__cuda_sm20_sqrt_rn_f32_slowpath) ;  /* 0x0000001800b87944 */ /* 0x002fea0003c00000 */
[----:B------:R-:W-:Y:S01]  /*0260*/  IMAD.MOV.U32 R0, RZ, RZ, R30 ;  /* 0x000000ffff007224 */ /* 0x000fe200078e001e */
[----:B------:R-:W-:Y:S06]  /*0270*/  BRA `(.L_x_4) ;  /* 0x0000000000107947 */ /* 0x000fec0003800000 */
.L_x_3:
[----:B-1----:R-:W-:Y:S01]  /*0280*/  FMUL.FTZ R7, R16, R9 ;  /* 0x0000000910077220 */ /* 0x002fe20000410000 */
[----:B------:R-:W-:-:S03]  /*0290*/  FMUL.FTZ R9, R9, 0.5 ;  /* 0x3f00000009097820 */ /* 0x000fc60000410000 */
[----:B------:R-:W-:-:S04]  /*02a0*/  FFMA R0, -R7, R7, R16 ;  /* 0x0000000707007223 */ /* 0x000fc80000000110 */
[----:B------:R-:W-:-:S07]  /*02b0*/  FFMA R0, R0, R9, R7 ;  /* 0x0000000900007223 */ /* 0x000fce0000000007 */
.L_x_4:
[----:B------:R-:W-:Y:S05]  /*02c0*/  BSYNC.RECONVERGENT B0 ;  /* 0x0000000000007941 */ /* 0x000fea0003800200 */
.L_x_2:
[----:B------:R-:W0:Y:S02]  /*02d0*/  LDC.64 R20, c[0x0][0x380] ;  /* 0x0000e000ff147b82 */ /* 0x000e240000000a00 */
[----:B0-----:R-:W2:Y:S01]  /*02e0*/  LDG.E R7, desc[UR4][R20.64+0x18] ;  /* 0x0000180414077981 */ /* 0x001ea2000c1e1900 */
[----:B------:R-:W0:Y:S01]  /*02f0*/  F2F.F64.F32 R16, R16 ;  /* 0x0000001000107310 */ /* 0x000e220000201800 */
[----:B------:R-:W-:Y:S01]  /*0300*/  HFMA2 R8, -RZ, RZ, 0, 5.9604644775390625e-08 ;  /* 0x00000001ff087431 */ /* 0x000fe200000001ff */
[----:B------:R-:W-:Y:S01]  /*0310*/  UMOV UR6, 0xffed8acc ;  /* 0xffed8acc00067882 */ /* 0x000fe20000000000 */
[----:B------:R-:W-:Y:S01]  /*0320*/  UMOV UR7, 0x3dd2589e ;  /* 0x3dd2589e00077882 */ /* 0x000fe20000000000 */
[----:B------:R-:W-:Y:S04]  /*0330*/  BSSY.RECONVERGENT B0, `(.L_x_5) ;  /* 0x0000014000007945 */ /* 0x000fe80003800200 */
[----:B0-----:R-:W0:Y:S02]  /*0340*/  MUFU.RCP64H R9, R17 ;  /* 0x0000001100097308 */ /* 0x001e240000001800 */
[----:B0-----:R-:W-:-:S08]  /*0350*/  DFMA R14, -R16, R8, 1 ;  /* 0x3ff00000100e742b */ /* 0x001fd00000000108 */
[----:B------:R-:W-:-:S08]  /*0360*/  DFMA R14, R14, R14, R14 ;  /* 0x0000000e0e0e722b */ /* 0x000fd0000000000e */
[----:B------:R-:W-:-:S08]  /*0370*/  DFMA R14, R8, R14, R8 ;  /* 0x0000000e080e722b */ /* 0x000fd00000000008 */
[----:B------:R-:W-:-:S08]  /*0380*/  DFMA R8, -R16, R14, 1 ;  /* 0x3ff000001008742b */ /* 0x000fd0000000010e */
[----:B------:R-:W-:Y:S01]  /*0390*/  DFMA R8, R14, R8, R14 ;  /* 0x000000080e08722b */ /* 0x000fe2000000000e */
[----:B--2---:R-:W0:Y:S02]  /*03a0*/  F2F.F64.F32 R18, R7 ;  /* 0x0000000700127310 */ /* 0x004e240000201800 */
[----:B0-----:R-:W-:-:S08]  /*03b0*/  DMUL R18, R18, UR6 ;  /* 0x0000000612127c28 */ /* 0x001fd00008000000 */
[----:B------:R-:W-:Y:S02]  /*03c0*/  DMUL R14, R18, R8 ;  /* 0x00000008120e7228 */ /* 0x000fe40000000000 */
[----:B------:R-:W-:-:S06]  /*03d0*/  FSETP.GEU.AND P1, PT, |R19|, 6.5827683646048100446e-37, PT ;  /* 0x036000001300780b */ /* 0x000fcc0003f2e200 */
[----:B------:R-:W-:-:S08]  /*03e0*/  DFMA R20, -R16, R14, R18 ;  /* 0x0000000e1014722b */ /* 0x000fd00000000112 */
[----:B------:R-:W-:-:S10]  /*03f0*/  DFMA R8, R8, R20, R14 ;  /* 0x000000140808722b */ /* 0x000fd4000000000e */
[----:B------:R-:W-:-:S05]  /*0400*/  FFMA R14, RZ, R17, R9 ;  /* 0x00000011ff0e7223 */ /* 0x000fca0000000009 */
[----:B------:R-:W-:-:S13]  /*0410*/  FSETP.GT.AND P0, PT, |R14|, 1.469367938527859385e-39, PT ;  /* 0x001000000e00780b */ /* 0x000fda0003f04200 */
[----:B------:R-:W-:Y:S05]  /*0420*/  @P0 BRA P1, `(.L_x_6) ;  /* 0x0000000000100947 */ /* 0x000fea0000800000 */
[----:B------:R-:W-:-:S07]  /*0430*/  MOV R8, 0x450 ;  /* 0x0000045000087802 */ /* 0x000fce0000000f00 */
[----:B------:R-:W-:Y:S05]  /*0440*/  CALL.REL.NOINC `($__internal_0_$__cuda_sm20_div_rn_f64_full) ;  /* 0x0000001000d07944 */ /* 0x000fea0003c00000 */
[----:B------:R-:W-:Y:S01]  /*0450*/  IMAD.MOV.U32 R8, RZ, RZ, R22 ;  /* 0x000000ffff087224 */ /* 0x000fe200078e0016 */
[----:B------:R-:W-:-:S07]  /*0460*/  MOV R9, R23 ;  /* 0x0000001700097202 */ /* 0x000fce0000000f00 */
.L_x_6:
[----:B------:R-:W-:Y:S05]  /*0470*/  BSYNC.RECONVERGENT B0 ;  /* 0x0000000000007941 */ /* 0x000fea0003800200 */
.L_x_5:
[----:B------:R-:W0:Y:S01]  /*0480*/  F2F.F32.F64 R14, R8 ;  /* 0x00000008000e7310 */ /* 0x000e220000301000 */
[----:B------:R-:W-:Y:S07]  /*0490*/  BSSY.RECONVERGENT B3, `(.L_x_7) ;  /* 0x000000e000037945 */ /* 0x000fee0003800200 */
[----:B------:R-:W1:Y:S01]  /*04a0*/  MUFU.RCP R15, R0 ;  /* 0x00000000000f7308 */ /* 0x000e620000001000 */
[----:B0-----:R-:W-:-:S07]  /*04b0*/  FMUL R7, R11, R14 ;  /* 0x0000000e0b077220 */ /* 0x001fce0000400000 */
[----:B------:R-:W0:Y:S01]  /*04c0*/  FCHK P0, R7, R0 ;  /* 0x0000000007007302 */ /* 0x000e220000000000 */
[----:B-1----:R-:W-:-:S04]  /*04d0*/  FFMA R16, R15, -R0, 1 ;  /* 0x3f8000000f107423 */ /* 0x002fc80000000800 */
[----:B------:R-:W-:-:S04]  /*04e0*/  FFMA R16, R15, R16, R15 ;  /* 0x000000100f107223 */ /* 0x000fc8000000000f */
[----:B------:R-:W-:-:S04]  /*04f0*/  FFMA R11, R7, R16, RZ ;  /* 0x00000010070b7223 */ /* 0x000fc800000000ff */
[----:B------:R-:W-:-:S04]  /*0500*/  FFMA R15, R11, -R0, R7 ;  /* 0x800000000b0f7223 */ /* 0x000fc80000000007 */
[----:B------:R-:W-:Y:S01]  /*0510*/  FFMA R11, R16, R15, R11 ;  /* 0x0000000f100b7223 */ /* 0x000fe2000000000b */
[----:B0-----:R-:W-:Y:S06]  /*0520*/  @!P0 BRA `(.L_x_8) ;  /* 0x0000000000108947 */ /* 0x001fec0003800000 */
[----:B------:R-:W-:Y:S01]  /*0530*/  IMAD.MOV.U32 R30, RZ, RZ, R0 ;  /* 0x000000ffff1e7224 */ /* 0x000fe200078e0000 */
[----:B------:R-:W-:-:S07]  /*0540*/  MOV R8, 0x560 ;  /* 0x0000056000087802 */ /* 0x000fce0000000f00 */
[----:B------:R-:W-:Y:S05]  /*0550*/  CALL.REL.NOINC `($__internal_2_$__cuda_sm3x_div_rn_noftz_f32_slowpath) ;  /* 0x0000001800547944 */ /* 0x000fea0003c00000 */
[----:B------:R-:W-:-:S07]  /*0560*/  MOV R11, R7 ;  /* 0x00000007000b7202 */ /* 0x000fce0000000f00 */
.L_x_8:
[----:B------:R-:W-:Y:S05]  /*0570*/  BSYNC.RECONVERGENT B3 ;  /* 0x0000000000037941 */ /* 0x000fea0003800200 */
.L_x_7:
[----:B------:R-:W0:Y:S01]  /*0580*/  MUFU.RCP R7, R0 ;  /* 0x0000000000077308 */ /* 0x000e220000001000 */
[----:B------:R-:W-:Y:S01]  /*0590*/  FMUL R15, R3, R14 ;  /* 0x0000000e030f7220 */ /* 0x000fe20000400000 */
[----:B------:R-:W-:Y:S01]  /*05a0*/  BSSY.RECONVERGENT B3, `(.L_x_9) ;  /* 0x000000e000037945 */ /* 0x000fe20003800200 */
[----:B------:R-:W-:-:S05]  /*05b0*/  FADD R3, RZ, R11 ;  /* 0x0000000bff037221 */ /* 0x000fca0000000000 */
[----:B------:R-:W1:Y:S01]  /*05c0*/  FCHK P0, R15, R0 ;  /* 0x000000000f007302 */ /* 0x000e620000000000 */
[----:B0-----:R-:W-:-:S04]  /*05d0*/  FFMA R8, R7, -R0, 1 ;  /* 0x3f80000007087423 */ /* 0x001fc80000000800 */
[----:B------:R-:W-:-:S04]  /*05e0*/  FFMA R7, R7, R8, R7 ;  /* 0x0000000807077223 */ /* 0x000fc80000000007 */
[----:B------:R-:W-:-:S04]  /*05f0*/  FFMA R8, R7, R15, RZ ;  /* 0x0000000f07087223 */ /* 0x000fc800000000ff */
[----:B------:R-:W-:-:S04]  /*0600*/  FFMA R9, R8, -R0, R15 ;  /* 0x8000000008097223 */ /* 0x000fc8000000000f */
[----:B------:R-:W-:Y:S01]  /*0610*/  FFMA R8, R7, R9, R8 ;  /* 0x0000000907087223 */ /* 0x000fe20000000008 */
[----:B-1----:R-:W-:Y:S06]  /*0620*/  @!P0 BRA `(.L_x_10) ;  /* 0x0000000000148947 */ /* 0x002fec0003800000 */
[----:B------:R-:W-:Y:S01]  /*0630*/  IMAD.MOV.U32 R7, RZ, RZ, R15 ;  /* 0x000000ffff077224 */ /* 0x000fe200078e000f */
[----:B------:R-:W-:Y:S02]  /*0640*/  MOV R30, R0 ;  /* 0x00000000001e7202 */ /* 0x000fe40000000f00 */
[----:B------:R-:W-:-:S07]  /*0650*/  MOV R8, 0x670 ;  /* 0x0000067000087802 */ /* 0x000fce0000000f00 */
[----:B------:R-:W-:Y:S05]  /*0660*/  CALL.REL.NOINC `($__internal_2_$__cuda_sm3x_div_rn_noftz_f32_slowpath) ;  /* 0x0000001800107944 */ /* 0x000fea0003c00000 */
[----:B------:R-:W-:-:S07]  /*0670*/  IMAD.MOV.U32 R8, RZ, RZ, R7 ;  /* 0x000000ffff087224 */ /* 0x000fce00078e0007 */
.L_x_10:
[----:B------:R-:W-:Y:S05]  /*0680*/  BSYNC.RECONVERGENT B3 ;  /* 0x0000000000037941 */ /* 0x000fea0003800200 */
.L_x_9:
        /* <DEDUP_REMOVED lines=11> */
[----:B------:R-:W-:Y:S01]  /*0740*/  MOV R7, R16 ;  /* 0x0000001000077202 */ /* 0x000fe20000000f00 */
[----:B------:R-:W-:Y:S01]  /*0750*/  IMAD.MOV.U32 R30, RZ, RZ, R0 ;  /* 0x000000ffff1e7224 */ /* 0x000fe200078e0000 */
[----:B------:R-:W-:-:S07]  /*0760*/  MOV R8, 0x780 ;  /* 0x0000078000087802 */ /* 0x000fce0000000f00 */
[----:B------:R-:W-:Y:S05]  /*0770*/  CALL.REL.NOINC `($__internal_2_$__cuda_sm3x_div_rn_noftz_f32_slowpath) ;  /* 0x0000001400cc7944 */ /* 0x000fea0003c00000 */
.L_x_12:
[----:B------:R-:W-:Y:S05]  /*0780*/  BSYNC.RECONVERGENT B3 ;  /* 0x0000000000037941 */ /* 0x000fea0003800200 */
.L_x_11:
[----:B------:R-:W-:-:S07]  /*0790*/  FADD R0, RZ, R7 ;  /* 0x00000007ff007221 */ /* 0x000fce0000000000 */
.L_x_1:
[----:B------:R-:W-:Y:S05]  /*07a0*/  BSYNC.RECONVERGENT B2 ;  /* 0x0000000000027941 */ /* 0x000fea0003800200 */
.L_x_0:
[----:B------:R-:W-:Y:S01]  /*07b0*/  ISETP.NE.AND P0, PT, R10, 0x1, PT ;  /* 0x000000010a00780c */ /* 0x000fe20003f05270 */
[----:B------:R-:W-:-:S12]  /*07c0*/  BSSY.RECONVERGENT B2, `(.L_x_13) ;  /* 0x0000069000027945 */ /* 0x000fd80003800200 */
[----:B------:R-:W-:Y:S05]  /*07d0*/  @!P0 BRA `(.L_x_14) ;  /* 0x00000004009c8947 */ /* 0x000fea0003800000 */
        /* <DEDUP_REMOVED lines=16> */
[----:B0-----:R-:W-:-:S06]  /*08e0*/  IADD3 R14, PT, PT, R16, -0xd000000, RZ ;  /* 0xf3000000100e7810 */ /* 0x001fcc0007ffe0ff */
[----:B------:R0:W1:Y:S01]  /*08f0*/  MUFU.RSQ R15, R16 ;  /* 0x00000010000f7308 */ /* 0x0000620000001400 */
[----:B------:R-:W-:-:S13]  /*0900*/  ISETP.GT.U32.AND P0, PT, R14, 0x727fffff, PT ;  /* 0x727fffff0e00780c */ /* 0x000fda0003f04070 */
[----:B0-----:R-:W-:Y:S05]  /*0910*/  @!P0 BRA `(.L_x_16) ;  /* 0x0000000000108947 */ /* 0x001fea0003800000 */
[----:B------:R-:W-:Y:S01]  /*0920*/  IMAD.MOV.U32 R7, RZ, RZ, R16 ;  /* 0x000000ffff077224 */ /* 0x000fe200078e0010 */
[----:B------:R-:W-:-:S07]  /*0930*/  MOV R18, 0x950 ;  /* 0x0000095000127802 */ /* 0x000fce0000000f00 */
[----:B-1----:R-:W-:Y:S05]  /*0940*/  CALL.REL.NOINC `($__internal_1_$__cuda_sm20_sqrt_rn_f32_slowpath) ;  /* 0x0000001000fc7944 */ /* 0x002fea0003c00000 */
[----:B------:R-:W-:Y:S05]  /*0950*/  BRA `(.L_x_17) ;  /* 0x0000000000107947 */ /* 0x000fea0003800000 */
.L_x_16:
[----:B-1----:R-:W-:Y:S01]  /*0960*/  FMUL.FTZ R7, R16, R15 ;  /* 0x0000000f10077220 */ /* 0x002fe20000410000 */
[----:B------:R-:W-:-:S03]  /*0970*/  FMUL.FTZ R15, R15, 0.5 ;  /* 0x3f0000000f0f7820 */ /* 0x000fc60000410000 */
[----:B------:R-:W-:-:S04]  /*0980*/  FFMA R30, -R7, R7, R16 ;  /* 0x00000007071e7223 */ /* 0x000fc80000000110 */
[----:B------:R-:W-:-:S07]  /*0990*/  FFMA R30, R30, R15, R7 ;  /* 0x0000000f1e1e7223 */ /* 0x000fce0000000007 */
.L_x_17:
[----:B------:R-:W-:Y:S05]  /*09a0*/  BSYNC.RECONVERGENT B0 ;  /* 0x0000000000007941 */ /* 0x000fea0003800200 */
.L_x_15:
        /* <DEDUP_REMOVED lines=26> */
.L_x_19:
[----:B------:R-:W-:Y:S05]  /*0b50*/  BSYNC.RECONVERGENT B0 ;  /* 0x0000000000007941 */ /* 0x000fea0003800200 */
.L_x_18:
        /* <DEDUP_REMOVED lines=11> */
[----:B------:R-:W-:-:S07]  /*0c10*/  MOV R8, 0xc30 ;  /* 0x00000c3000087802 */ /* 0x000fce0000000f00 */
[----:B------:R-:W-:Y:S05]  /*0c20*/  CALL.REL.NOINC `($__internal_2_$__cuda_sm3x_div_rn_noftz_f32_slowpath) ;  /* 0x0000001000a07944 */ /* 0x000fea0003c00000 */
[----:B------:R-:W-:-:S07]  /*0c30*/  IMAD.MOV.U32 R16, RZ, RZ, R7 ;  /* 0x000000ffff107224 */ /* 0x000fce00078e0007 */
.L_x_21:
[----:B------:R-:W-:Y:S05]  /*0c40*/  BSYNC.RECONVERGENT B3 ;  /* 0x0000000000037941 */ /* 0x000fea0003800200 */
.L_x_20:
[----:B------:R-:W0:Y:S01]  /*0c50*/  MUFU.RCP R7, R30 ;  /* 0x0000001e00077308 */ /* 0x000e220000001000 */
[----:B------:R-:W-:Y:S01]  /*0c60*/  FMUL R11, R11, R14 ;  /* 0x0000000e0b0b7220 */ /* 0x000fe20000400000 */
[----:B------:R-:W-:Y:S01]  /*0c70*/  BSSY.RECONVERGENT B3, `(.L_x_22) ;  /* 0x000000d000037945 */ /* 0x000fe20003800200 */
[----:B------:R-:W-:-:S05]  /*0c80*/  FADD R3, R3, R16 ;  /* 0x0000001003037221 */ /* 0x000fca0000000000 */
[----:B------:R-:W1:Y:S01]  /*0c90*/  FCHK P0, R11, R30 ;  /* 0x0000001e0b007302 */ /* 0x000e620000000000 */
[----:B0-----:R-:W-:-:S04]  /*0ca0*/  FFMA R8, R7, -R30, 1 ;  /* 0x3f80000007087423 */ /* 0x001fc8000000081e */
[----:B------:R-:W-:-:S04]  /*0cb0*/  FFMA R7, R7, R8, R7 ;  /* 0x0000000807077223 */ /* 0x000fc80000000007 */
[----:B------:R-:W-:-:S04]  /*0cc0*/  FFMA R8, R7, R11, RZ ;  /* 0x0000000b07087223 */ /* 0x000fc800000000ff */
[----:B------:R-:W-:-:S04]  /*0cd0*/  FFMA R9, R8, -R30, R11 ;  /* 0x8000001e08097223 */ /* 0x000fc8000000000b */
[----:B------:R-:W-:Y:S01]  /*0ce0*/  FFMA R9, R7, R9, R8 ;  /* 0x0000000907097223 */ /* 0x000fe20000000008 */
[----:B-1----:R-:W-:Y:S06]  /*0cf0*/  @!P0 BRA `(.L_x_23) ;  /* 0x0000000000108947 */ /* 0x002fec0003800000 */
[----:B------:R-:W-:Y:S02]  /*0d00*/  MOV R7, R11 ;  /* 0x0000000b00077202 */ /* 0x000fe40000000f00 */
[----:B------:R-:W-:-:S07]  /*0d10*/  MOV R8, 0xd30 ;  /* 0x00000d3000087802 */ /* 0x000fce0000000f00 */
[----:B------:R-:W-:Y:S05]  /*0d20*/  CALL.REL.NOINC `($__internal_2_$__cuda_sm3x_div_rn_noftz_f32_slowpath) ;  /* 0x0000001000607944 */ /* 0x000fea0003c00000 */
[----:B------:R-:W-:-:S07]  /*0d30*/  IMAD.MOV.U32 R9, RZ, RZ, R7 ;  /* 0x000000ffff097224 */ /* 0x000fce00078e0007 */
.L_x_23:
[----:B------:R-:W-:Y:S05]  /*0d40*/  BSYNC.RECONVERGENT B3 ;  /* 0x0000000000037941 */ /* 0x000fea0003800200 */
.L_x_22:
        /* <DEDUP_REMOVED lines=14> */
.L_x_25:
[----:B------:R-:W-:Y:S05]  /*0e30*/  BSYNC.RECONVERGENT B3 ;  /* 0x0000000000037941 */ /* 0x000fea0003800200 */
.L_x_24:
[----:B------:R-:W-:-:S07]  /*0e40*/  FADD R0, R0, R7 ;  /* 0x0000000700007221 */ /* 0x000fce0000000000 */
.L_x_14:
[----:B------:R-:W-:Y:S05]  /*0e50*/  BSYNC.RECONVERGENT B2 ;  /* 0x0000000000027941 */ /* 0x000fea0003800200 */
.L_x_13:
        /* <DEDUP_REMOVED lines=28> */
.L_x_29:
[----:B-1----:R-:W-:Y:S01]  /*1020*/  FMUL.FTZ R29, R16, R15 ;  /* 0x0000000f101d7220 */ /* 0x002fe20000410000 */
[----:B------:R-:W-:-:S03]  /*1030*/  FMUL.FTZ R15, R15, 0.5 ;  /* 0x3f0000000f0f7820 */ /* 0x000fc60000410000 */
[----:B------:R-:W-:-:S04]  /*1040*/  FFMA R8, -R29, R29, R16 ;  /* 0x0000001d1d087223 */ /* 0x000fc80000000110 */
[----:B------:R-:W-:-:S07]  /*1050*/  FFMA R29, R8, R15, R29 ;  /* 0x0000000f081d7223 */ /* 0x000fce000000001d */
.L_x_30:
[----:B------:R-:W-:Y:S05]  /*1060*/  BSYNC.RECONVERGENT B0 ;  /* 0x0000000000007941 */ /* 0x000fea0003800200 */
.L_x_28:
        /* <DEDUP_REMOVED lines=26> */
.L_x_32:
[----:B------:R-:W-:Y:S05]  /*1210*/  BSYNC.RECONVERGENT B0 ;  /* 0x0000000000007941 */ /* 0x000fea0003800200 */
.L_x_31:
        /* <DEDUP_REMOVED lines=15> */
.L_x_34:
[----:B------:R-:W-:Y:S05]  /*1310*/  BSYNC.RECONVERGENT B3 ;  /* 0x0000000000037941 */ /* 0x000fea0003800200 */
.L_x_33:
        /* <DEDUP_REMOVED lines=16> */
.L_x_36:
[----:B------:R-:W-:Y:S05]  /*1420*/  BSYNC.RECONVERGENT B3 ;  /* 0x0000000000037941 */ /* 0x000fea0003800200 */
.L_x_35:
        /* <DEDUP_REMOVED lines=15> */
.L_x_38:
[----:B------:R-:W-:Y:S05]  /*1520*/  BSYNC.RECONVERGENT B3 ;  /* 0x0000000000037941 */ /* 0x000fea0003800200 */
.L_x_37:
[----:B------:R-:W-:-:S07]  /*1530*/  FADD R0, R0, R7 ;  /* 0x0000000700007221 */ /* 0x000fce0000000000 */
.L_x_27:
[----:B------:R-:W-:Y:S05]  /*1540*/  BSYNC.RECONVERGENT B2 ;  /* 0x0000000000027941 */ /* 0x000fea0003800200 */
.L_x_26:
[----:B------:R-:W2:Y:S04]  /*1550*/  LDG.E R16, desc[UR4][R12.64+0x10] ;  /* 0x000010040c107981 */ /* 0x000ea8000c1e1900 */
[----:B------:R-:W3:Y:S04]  /*1560*/  LDG.E R23, desc[UR4][R12.64+0x14] ;  /* 0x000014040c177981 */ /* 0x000ee8000c1e1900 */
[----:B------:R-:W4:Y:S01]  /*1570*/  LDG.E R22, desc[UR4][R12.64+0xc] ;  /* 0x00000c040c167981 */ /* 0x000f22000c1e1900 */
[----:B------:R-:W-:Y:S08]  /*1580*/  F2F.F64.F32 R14, R2 ;  /* 0x00000002000e7310 */ /* 0x000ff00000201800 */
[----:B------:R-:W-:Y:S08]  /*1590*/  F2F.F64.F32 R18, R0 ;  /* 0x0000000000127310 */ /* 0x000ff00000201800 */
[----:B------:R-:W-:Y:S01]  /*15a0*/  F2F.F64.F32 R8, R3 ;  /* 0x0000000300087310 */ /* 0x000fe20000201800 */
[----:B------:R-:W-:Y:S01]  /*15b0*/  UMOV UR6, 0xd2f1a9fc ;  /* 0xd2f1a9fc00067882 */ /* 0x000fe20000000000 */
[----:B------:R-:W-:-:S06]  /*15c0*/  UMOV UR7, 0x3f50624d ;  /* 0x3f50624d00077882 */ /* 0x000fcc0000000000 */
[----:B-----5:R-:W-:Y:S08]  /*15d0*/  F2F.F64.F32 R24, R4 ;  /* 0x0000000400187310 */ /* 0x020ff00000201800 */
[----:B--2---:R-:W0:Y:S08]  /*15e0*/  F2F.F64.F32 R16, R16 ;  /* 0x0000001000107310 */ /* 0x004e300000201800 */
[----:B---3--:R-:W1:Y:S08]  /*15f0*/  F2F.F64.F32 R20, R23 ;  /* 0x0000001700147310 */ /* 0x008e700000201800 */
[----:B----4-:R-:W2:Y:S01]  /*1600*/  F2F.F64.F32 R10, R22 ;  /* 0x00000016000a7310 */ /* 0x010ea20000201800 */
[----:B0-----:R-:W-:-:S02]  /*1610*/  DFMA R14, R14, UR6, R16 ;  /* 0x000000060e0e7c2b */ /* 0x001fc40008000010 */
[----:B-1----:R-:W-:Y:S02]  /*1620*/  DFMA R18, R18, UR6, R20 ;  /* 0x0000000612127c2b */ /* 0x002fe40008000014 */
[----:B--2---:R-:W-:-:S06]  /*1630*/  DFMA R8, R8, UR6, R10 ;  /* 0x0000000608087c2b */ /* 0x004fcc000800000a */
[----:B------:R-:W-:Y:S08]  /*1640*/  F2F.F32.F64 R15, R14 ;  /* 0x0000000e000f7310 */ /* 0x000ff00000301000 */
[----:B------:R-:W0:Y:S08]  /*1650*/  F2F.F32.F64 R7, R8 ;  /* 0x0000000800077310 */ /* 0x000e300000301000 */
[----:B------:R-:W1:Y:S08]  /*1660*/  F2F.F32.F64 R19, R18 ;  /* 0x0000001200137310 */ /* 0x000e700000301000 */
[----:B------:R-:W-:Y:S08]  /*1670*/  F2F.F64.F32 R10, R6 ;  /* 0x00000006000a7310 */ /* 0x000ff00000201800 */
[----:B------:R-:W-:Y:S08]  /*1680*/  F2F.F64.F32 R20, R5 ;  /* 0x0000000500147310 */ /* 0x000ff00000201800 */
[----:B0-----:R-:W0:Y:S08]  /*1690*/  F2F.F64.F32 R2, R7 ;  /* 0x0000000700027310 */ /* 0x001e300000201800 */
[----:B------:R-:W2:Y:S08]  /*16a0*/  F2F.F64.F32 R16, R15 ;  /* 0x0000000f00107310 */ /* 0x000eb00000201800 */
[----:B-1----:R-:W1:Y:S01]  /*16b0*/  F2F.F64.F32 R22, R19 ;  /* 0x0000001300167310 */ /* 0x002e620000201800 */
[----:B0-----:R-:W-:-:S02]  /*16c0*/  DFMA R2, R2, UR6, R10 ;  /* 0x0000000602027c2b */ /* 0x001fc4000800000a */
[----:B--2---:R-:W-:Y:S02]  /*16d0*/  DFMA R16, R16, UR6, R20 ;  /* 0x0000000610107c2b */ /* 0x004fe40008000014 */
[----:B-1----:R-:W-:-:S06]  /*16e0*/  DFMA R22, R22, UR6, R24 ;  /* 0x0000000616167c2b */ /* 0x002fcc0008000018 */
[----:B------:R-:W0:Y:S08]  /*16f0*/  F2F.F32.F64 R3, R2 ;  /* 0x0000000200037310 */ /* 0x000e300000301000 */
[----:B------:R-:W1:Y:S08]  /*1700*/  F2F.F32.F64 R17, R16 ;  /* 0x0000001000117310 */ /* 0x000e700000301000 */
[----:B------:R-:W2:Y:S01]  /*1710*/  F2F.F32.F64 R23, R22 ;  /* 0x0000001600177310 */ /* 0x000ea20000301000 */
[----:B------:R-:W-:Y:S04]  /*1720*/  STG.E desc[UR4][R12.64+0xc], R7 ;  /* 0x00000c070c007986 */ /* 0x000fe8000c101904 */
[----:B0-----:R-:W-:Y:S04]  /*1730*/  STG.E desc[UR4][R12.64], R3 ;  /* 0x000000030c007986 */ /* 0x001fe8000c101904 */
[----:B------:R-:W-:Y:S04]  /*1740*/  STG.E desc[UR4][R12.64+0x10], R15 ;  /* 0x0000100f0c007986 */ /* 0x000fe8000c101904 */
[----:B-1----:R-:W-:Y:S04]  /*1750*/  STG.E desc[UR4][R12.64+0x4], R17 ;  /* 0x000004110c007986 */ /* 0x002fe8000c101904 */
[----:B------:R-:W-:Y:S04]  /*1760*/  STG.E desc[UR4][R12.64+0x14], R19 ;  /* 0x000014130c007986 */ /* 0x000fe8000c101904 */
[----:B--2---:R-:W-:Y:S01]  /*1770*/  STG.E desc[UR4][R12.64+0x8], R23 ;  /* 0x000008170c007986 */ /* 0x004fe2000c101904 */
[----:B------:R-:W-:Y:S05]  /*1780*/  EXIT ;  /* 0x000000000000794d */ /* 0x000fea0003800000 */
        .weak           $__internal_0_$__cuda_sm20_div_rn_f64_full
        .type           $__internal_0_$__cuda_sm20_div_rn_f64_full,@function
        .size           $__internal_0_$__cuda_sm20_div_rn_f64_full,($__internal_1_$__cuda_sm20_sqrt_rn_f32_slowpath - $__internal_0_$__cuda_sm20_div_rn_f64_full)
$__internal_0_$__cuda_sm20_div_rn_f64_full:
[C---:B------:R-:W-:Y:S01]  /*1790*/  FSETP.GEU.AND P0, PT, |R17|.reuse, 1.469367938527859385e-39, PT ;  /* 0x001000001100780b */ /* 0x040fe20003f0e200 */
[----:B------:R-:W-:Y:S01]  /*17a0*/  IMAD.MOV.U32 R20, RZ, RZ, 0x1 ;  /* 0x00000001ff147424 */ /* 0x000fe200078e00ff */
[----:B------:R-:W-:Y:S01]  /*17b0*/  LOP3.LUT R14, R17, 0x800fffff, RZ, 0xc0, !PT ;  /* 0x800fffff110e7812 */ /* 0x000fe200078ec0ff */
[----:B------:R-:W-:Y:S01]  /*17c0*/  BSSY.RECONVERGENT B1, `(.L_x_39) ;  /* 0x0000055000017945 */ /* 0x000fe20003800200 */
[C---:B------:R-:W-:Y:S02]  /*17d0*/  FSETP.GEU.AND P2, PT, |R19|.reuse, 1.469367938527859385e-39, PT ;  /* 0x001000001300780b */ /* 0x040fe40003f4e200 */
[----:B------:R-:W-:Y:S02]  /*17e0*/  LOP3.LUT R15, R14, 0x3ff00000, RZ, 0xfc, !PT ;  /* 0x3ff000000e0f7812 */ /* 0x000fe400078efcff */
[----:B------:R-:W-:Y:S02]  /*17f0*/  MOV R14, R16 ;  /* 0x00000010000e7202 */ /* 0x000fe40000000f00 */
[----:B------:R-:W-:-:S02]  /*1800*/  LOP3.LUT R7, R19, 0x7ff00000, RZ, 0xc0, !PT ;  /* 0x7ff0000013077812 */ /* 0x000fc400078ec0ff */
[----:B------:R-:W-:Y:S01]  /*1810*/  MOV R9, 0x1ca00000 ;  /* 0x1ca0000000097802 */ /* 0x000fe20000000f00 */
[----:B------:R-:W-:Y:S01]  /*1820*/  @!P0 DMUL R14, R16, 8.98846567431157953865e+307 ;  /* 0x7fe00000100e8828 */ /* 0x000fe20000000000 */
[C---:B------:R-:W-:Y:S01]  /*1830*/  LOP3.LUT R26, R17.reuse, 0x7ff00000, RZ, 0xc0, !PT ;  /* 0x7ff00000111a7812 */ /* 0x040fe200078ec0ff */
[----:B------:R-:W-:Y:S02]  /*1840*/  IMAD.MOV.U32 R31, RZ, RZ, R7 ;  /* 0x000000ffff1f7224 */ /* 0x000fe400078e0007 */
[----:B------:R-:W-:Y:S02]  /*1850*/  @!P2 LOP3.LUT R24, R17, 0x7ff00000, RZ, 0xc0, !PT ;  /* 0x7ff000001118a812 */ /* 0x000fe400078ec0ff */
[----:B------:R-:W0:Y:S01]  /*1860*/  MUFU.RCP64H R21, R15 ;  /* 0x0000000f00157308 */ /* 0x000e220000001800 */
[C---:B------:R-:W-:Y:S02]  /*1870*/  ISETP.GE.U32.AND P1, PT, R7.reuse, R26, PT ;  /* 0x0000001a0700720c */ /* 0x040fe40003f26070 */
[----:B------:R-:W-:-:S02]  /*1880*/  @!P2 ISETP.GE.U32.AND P3, PT, R7, R24, PT ;  /* 0x000000180700a20c */ /* 0x000fc40003f66070 */
[----:B------:R-:W-:Y:S02]  /*1890*/  @!P2 MOV R32, RZ ;  /* 0x000000ff0020a202 */ /* 0x000fe40000000f00 */
[----:B------:R-:W-:Y:S01]  /*18a0*/  @!P2 SEL R25, R9, 0x63400000, !P3 ;  /* 0x634000000919a807 */ /* 0x000fe20005800000 */
[----:B0-----:R-:W-:-:S08]  /*18b0*/  DFMA R22, R20, -R14, 1 ;  /* 0x3ff000001416742b */ /* 0x001fd0000000080e */
[----:B------:R-:W-:-:S08]  /*18c0*/  DFMA R22, R22, R22, R22 ;  /* 0x000000161616722b */ /* 0x000fd00000000016 */
[----:B------:R-:W-:Y:S01]  /*18d0*/  DFMA R22, R20, R22, R20 ;  /* 0x000000161416722b */ /* 0x000fe20000000014 */
[--C-:B------:R-:W-:Y:S02]  /*18e0*/  @!P2 LOP3.LUT R20, R25, 0x80000000, R19.reuse, 0xf8, !PT ;  /* 0x800000001914a812 */ /* 0x100fe400078ef813 */
[----:B------:R-:W-:Y:S02]  /*18f0*/  SEL R21, R9, 0x63400000, !P1 ;  /* 0x6340000009157807 */ /* 0x000fe40004800000 */
[----:B------:R-:W-:Y:S01]  /*1900*/  @!P2 LOP3.LUT R33, R20, 0x100000, RZ, 0xfc, !PT ;  /* 0x001000001421a812 */ /* 0x000fe200078efcff */
[----:B------:R-:W-:Y:S01]  /*1910*/  IMAD.MOV.U32 R20, RZ, RZ, R18 ;  /* 0x000000ffff147224 */ /* 0x000fe200078e0012 */
[----:B------:R-:W-:Y:S01]  /*1920*/  LOP3.LUT R21, R21, 0x800fffff, R19, 0xf8, !PT ;  /* 0x800fffff15157812 */ /* 0x000fe200078ef813 */
[----:B------:R-:W-:-:S05]  /*1930*/  DFMA R24, R22, -R14, 1 ;  /* 0x3ff000001618742b */ /* 0x000fca000000080e */
[----:B------:R-:W-:Y:S01]  /*1940*/  @!P2 DFMA R20, R20, 2, -R32 ;  /* 0x400000001414a82b */ /* 0x000fe20000000820 */
[----:B------:R-:W-:Y:S02]  /*1950*/  MOV R32, R26 ;  /* 0x0000001a00207202 */ /* 0x000fe40000000f00 */
[----:B------:R-:W-:Y:S01]  /*1960*/  DFMA R22, R22, R24, R22 ;  /* 0x000000181616722b */ /* 0x000fe20000000016 */
[----:B------:R-:W-:-:S06]  /*1970*/  @!P0 LOP3.LUT R32, R15, 0x7ff00000, RZ, 0xc0, !PT ;  /* 0x7ff000000f208812 */ /* 0x000fcc00078ec0ff */
[----:B------:R-:W-:Y:S01]  /*1980*/  @!P2 LOP3.LUT R31, R21, 0x7ff00000, RZ, 0xc0, !PT ;  /* 0x7ff00000151fa812 */ /* 0x000fe200078ec0ff */
[----:B------:R-:W-:-:S04]  /*1990*/  DMUL R24, R22, R20 ;  /* 0x0000001416187228 */ /* 0x000fc80000000000 */
[----:B------:R-:W-:-:S04]  /*19a0*/  VIADD R33, R31, 0xffffffff ;  /* 0xffffffff1f217836 */ /* 0x000fc80000000000 */
[----:B------:R-:W-:Y:S01]  /*19b0*/  DFMA R26, R24, -R14, R20 ;  /* 0x8000000e181a722b */ /* 0x000fe20000000014 */
[----:B------:R-:W-:Y:S02]  /*19c0*/  ISETP.GT.U32.AND P0, PT, R33, 0x7feffffe, PT ;  /* 0x7feffffe2100780c */ /* 0x000fe40003f04070 */
[----:B------:R-:W-:-:S04]  /*19d0*/  IADD3 R33, PT, PT, R32, -0x1, RZ ;  /* 0xffffffff20217810 */ /* 0x000fc80007ffe0ff */
[----:B------:R-:W-:Y:S01]  /*19e0*/  ISETP.GT.U32.OR P0, PT, R33, 0x7feffffe, P0 ;  /* 0x7feffffe2100780c */ /* 0x000fe20000704470 */
[----:B------:R-:W-:-:S12]  /*19f0*/  DFMA R26, R22, R26, R24 ;  /* 0x0000001a161a722b */ /* 0x000fd80000000018 */
[----:B------:R-:W-:Y:S05]  /*1a00*/  @P0 BRA `(.L_x_40) ;  /* 0x00000000006c0947 */ /* 0x000fea0003800000 */
[----:B------:R-:W-:-:S04]  /*1a10*/  LOP3.LUT R22, R17, 0x7ff00000, RZ, 0xc0, !PT ;  /* 0x7ff0000011167812 */ /* 0x000fc800078ec0ff */
[CC--:B------:R-:W-:Y:S02]  /*1a20*/  VIADDMNMX R18, R7.reuse, -R22.reuse, 0xb9600000, !PT ;  /* 0xb960000007127446 */ /* 0x0c0fe40007800916 */
[----:B------:R-:W-:Y:S02]  /*1a30*/  ISETP.GE.U32.AND P0, PT, R7, R22, PT ;  /* 0x000000160700720c */ /* 0x000fe40003f06070 */
[----:B------:R-:W-:Y:S02]  /*1a40*/  VIMNMX R7, PT, PT, R18, 0x46a00000, PT ;  /* 0x46a0000012077848 */ /* 0x000fe40003fe0100 */
[----:B------:R-:W-:-:S05]  /*1a50*/  SEL R18, R9, 0x63400000, !P0 ;  /* 0x6340000009127807 */ /* 0x000fca0004000000 */
[----:B------:R-:W-:Y:S02]  /*1a60*/  IMAD.IADD R7, R7, 0x1, -R18 ;  /* 0x0000000107077824 */ /* 0x000fe400078e0a12 */
[----:B------:R-:W-:-:S03]  /*1a70*/  IMAD.MOV.U32 R18, RZ, RZ, RZ ;  /* 0x000000ffff127224 */ /* 0x000fc600078e00ff */
[----:B------:R-:W-:-:S06]  /*1a80*/  IADD3 R19, PT, PT, R7, 0x7fe00000, RZ ;  /* 0x7fe0000007137810 */ /* 0x000fcc0007ffe0ff */
[----:B------:R-:W-:-:S10]  /*1a90*/  DMUL R22, R26, R18 ;  /* 0x000000121a167228 */ /* 0x000fd40000000000 */
[----:B------:R-:W-:-:S13]  /*1aa0*/  FSETP.GTU.AND P0, PT, |R23|, 1.469367938527859385e-39, PT ;  /* 0x001000001700780b */ /* 0x000fda0003f0c200 */
[----:B------:R-:W-:Y:S05]  /*1ab0*/  @P0 BRA `(.L_x_41) ;  /* 0x0000000000940947 */ /* 0x000fea0003800000 */
[----:B------:R-:W-:Y:S01]  /*1ac0*/  DFMA R14, R26, -R14, R20 ;  /* 0x8000000e1a0e722b */ /* 0x000fe20000000014 */
[----:B------:R-:W-:-:S09]  /*1ad0*/  MOV R18, RZ ;  /* 0x000000ff00127202 */ /* 0x000fd20000000f00 */
[C---:B------:R-:W-:Y:S02]  /*1ae0*/  FSETP.NEU.AND P0, PT, R15.reuse, RZ, PT ;  /* 0x000000ff0f00720b */ /* 0x040fe40003f0d000 */
[----:B------:R-:W-:-:S04]  /*1af0*/  LOP3.LUT R17, R15, 0x80000000, R17, 0x48, !PT ;  /* 0x800000000f117812 */ /* 0x000fc800078e4811 */
[----:B------:R-:W-:-:S07]  /*1b00*/  LOP3.LUT R19, R17, R19, RZ, 0xfc, !PT ;  /* 0x0000001311137212 */ /* 0x000fce00078efcff */
[----:B------:R-:W-:Y:S05]  /*1b10*/  @!P0 BRA `(.L_x_41) ;  /* 0x00000000007c8947 */ /* 0x000fea0003800000 */
[----:B------:R-:W-:Y:S01]  /*1b20*/  IMAD.MOV R15, RZ, RZ, -R7 ;  /* 0x000000ffff0f7224 */ /* 0x000fe200078e0a07 */
[----:B------:R-:W-:Y:S01]  /*1b30*/  MOV R14, RZ ;  /* 0x000000ff000e7202 */ /* 0x000fe20000000f00 */
[----:B------:R-:W-:Y:S01]  /*1b40*/  DMUL.RP R18, R26, R18 ;  /* 0x000000121a127228 */ /* 0x000fe20000008000 */
[----:B------:R-:W-:-:S04]  /*1b50*/  IADD3 R7, PT, PT, -R7, -0x43300000, RZ ;  /* 0xbcd0000007077810 */ /* 0x000fc80007ffe1ff */
[----:B------:R-:W-:-:S05]  /*1b60*/  DFMA R14, R22, -R14, R26 ;  /* 0x8000000e160e722b */ /* 0x000fca000000001a */
[----:B------:R-:W-:-:S05]  /*1b70*/  LOP3.LUT R17, R19, R17, RZ, 0x3c, !PT ;  /* 0x0000001113117212 */ /* 0x000fca00078e3cff */
[----:B------:R-:W-:-:S04]  /*1b80*/  FSETP.NEU.AND P0, PT, |R15|, R7, PT ;  /* 0x000000070f00720b */ /* 0x000fc80003f0d200 */
[----:B------:R-:W-:Y:S02]  /*1b90*/  FSEL R22, R18, R22, !P0 ;  /* 0x0000001612167208 */ /* 0x000fe40004000000 */
[----:B------:R-:W-:Y:S01]  /*1ba0*/  FSEL R23, R17, R23, !P0 ;  /* 0x0000001711177208 */ /* 0x000fe20004000000 */
[----:B------:R-:W-:Y:S06]  /*1bb0*/  BRA `(.L_x_41) ;  /* 0x0000000000547947 */ /* 0x000fec0003800000 */
.L_x_40:
[----:B------:R-:W-:-:S14]  /*1bc0*/  DSETP.NAN.AND P0, PT, R18, R18, PT ;  /* 0x000000121200722a */ /* 0x000fdc0003f08000 */
[----:B------:R-:W-:Y:S05]  /*1bd0*/  @P0 BRA `(.L_x_42) ;  /* 0x0000000000440947 */ /* 0x000fea0003800000 */
[----:B------:R-:W-:-:S14]  /*1be0*/  DSETP.NAN.AND P0, PT, R16, R16, PT ;  /* 0x000000101000722a */ /* 0x000fdc0003f08000 */
[----:B------:R-:W-:Y:S05]  /*1bf0*/  @P0 BRA `(.L_x_43) ;  /* 0x0000000000300947 */ /* 0x000fea0003800000 */
[----:B------:R-:W-:Y:S01]  /*1c00*/  ISETP.NE.AND P0, PT, R31, R32, PT ;  /* 0x000000201f00720c */ /* 0x000fe20003f05270 */
[----:B------:R-:W-:Y:S01]  /*1c10*/  IMAD.MOV.U32 R22, RZ, RZ, 0x0 ;  /* 0x00000000ff167424 */ /* 0x000fe200078e00ff */
[----:B------:R-:W-:-:S11]  /*1c20*/  MOV R23, 0xfff80000 ;  /* 0xfff8000000177802 */ /* 0x000fd60000000f00 */
[----:B------:R-:W-:Y:S05]  /*1c30*/  @!P0 BRA `(.L_x_41) ;  /* 0x0000000000348947 */ /* 0x000fea0003800000 */
[----:B------:R-:W-:Y:S02]  /*1c40*/  ISETP.NE.AND P0, PT, R31, 0x7ff00000, PT ;  /* 0x7ff000001f00780c */ /* 0x000fe40003f05270 */
[----:B------:R-:W-:Y:S02]  /*1c50*/  LOP3.LUT R23, R19, 0x80000000, R17, 0x48, !PT ;  /* 0x8000000013177812 */ /* 0x000fe400078e4811 */
[----:B------:R-:W-:-:S13]  /*1c60*/  ISETP.EQ.OR P0, PT, R32, RZ, !P0 ;  /* 0x000000ff2000720c */ /* 0x000fda0004702670 */
[----:B------:R-:W-:Y:S01]  /*1c70*/  @P0 LOP3.LUT R7, R23, 0x7ff00000, RZ, 0xfc, !PT ;  /* 0x7ff0000017070812 */ /* 0x000fe200078efcff */
[----:B------:R-:W-:Y:S01]  /*1c80*/  @!P0 IMAD.MOV.U32 R22, RZ, RZ, RZ ;  /* 0x000000ffff168224 */ /* 0x000fe200078e00ff */
[----:B------:R-:W-:-:S03]  /*1c90*/  @P0 MOV R22, RZ ;  /* 0x000000ff00160202 */ /* 0x000fc60000000f00 */
[----:B------:R-:W-:Y:S01]  /*1ca0*/  @P0 IMAD.MOV.U32 R23, RZ, RZ, R7 ;  /* 0x000000ffff170224 */ /* 0x000fe200078e0007 */
[----:B------:R-:W-:Y:S06]  /*1cb0*/  BRA `(.L_x_41) ;  /* 0x0000000000147947 */ /* 0x000fec0003800000 */
.L_x_43:
[----:B------:R-:W-:Y:S02]  /*1cc0*/  LOP3.LUT R23, R17, 0x80000, RZ, 0xfc, !PT ;  /* 0x0008000011177812 */ /* 0x000fe400078efcff */
[----:B------:R-:W-:Y:S01]  /*1cd0*/  MOV R22, R16 ;  /* 0x0000001000167202 */ /* 0x000fe20000000f00 */
[----:B------:R-:W-:Y:S06]  /*1ce0*/  BRA `(.L_x_41) ;  /* 0x0000000000087947 */ /* 0x000fec0003800000 */
.L_x_42:
[----:B------:R-:W-:Y:S01]  /*1cf0*/  LOP3.LUT R23, R19, 0x80000, RZ, 0xfc, !PT ;  /* 0x0008000013177812 */ /* 0x000fe200078efcff */
[----:B------:R-:W-:-:S07]  /*1d00*/  IMAD.MOV.U32 R22, RZ, RZ, R18 ;  /* 0x000000ffff167224 */ /* 0x000fce00078e0012 */
.L_x_41:
[----:B------:R-:W-:Y:S05]  /*1d10*/  BSYNC.RECONVERGENT B1 ;  /* 0x0000000000017941 */ /* 0x000fea0003800200 */
.L_x_39:
[----:B------:R-:W-:-:S04]  /*1d20*/  HFMA2 R9, -RZ, RZ, 0, 0 ;  /* 0x00000000ff097431 */ /* 0x000fc800000001ff */
[----:B------:R-:W-:Y:S05]  /*1d30*/  RET.REL.NODEC R8 `(_Z12updateBodiesP4Body) ;  /* 0xffffffe008b07950 */ /* 0x000fea0003c3ffff */
        .weak           $__internal_1_$__cuda_sm20_sqrt_rn_f32_slowpath
        .type           $__internal_1_$__cuda_sm20_sqrt_rn_f32_slowpath,@function
        .size           $__internal_1_$__cuda_sm20_sqrt_rn_f32_slowpath,($__internal_2_$__cuda_sm3x_div_rn_noftz_f32_slowpath - $__internal_1_$__cuda_sm20_sqrt_rn_f32_slowpath)
$__internal_1_$__cuda_sm20_sqrt_rn_f32_slowpath:
[----:B------:R-:W-:-:S13]  /*1d40*/  LOP3.LUT P0, RZ, R7, 0x7fffffff, RZ, 0xc0, !PT ;  /* 0x7fffffff07ff7812 */ /* 0x000fda000780c0ff */
[----:B------:R-:W-:Y:S01]  /*1d50*/  @!P0 IMAD.MOV.U32 R8, RZ, RZ, R7 ;  /* 0x000000ffff088224 */ /* 0x000fe200078e0007 */
[----:B------:R-:W-:Y:S06]  /*1d60*/  @!P0 BRA `(.L_x_44) ;  /* 0x0000000000408947 */ /* 0x000fec0003800000 */
[----:B------:R-:W-:-:S13]  /*1d70*/  FSETP.GEU.FTZ.AND P0, PT, R7, RZ, PT ;  /* 0x000000ff0700720b */ /* 0x000fda0003f1e000 */
[----:B------:R-:W-:Y:S01]  /*1d80*/  @!P0 MOV R8, 0x7fffffff ;  /* 0x7fffffff00088802 */ /* 0x000fe20000000f00 */
[----:B------:R-:W-:Y:S06]  /*1d90*/  @!P0 BRA `(.L_x_44) ;  /* 0x0000000000348947 */ /* 0x000fec0003800000 */
[----:B------:R-:W-:-:S13]  /*1da0*/  FSETP.GTU.FTZ.AND P0, PT, |R7|, +INF , PT ;  /* 0x7f8000000700780b */ /* 0x000fda0003f1c200 */
[----:B------:R-:W-:Y:S01]  /*1db0*/  @P0 FADD.FTZ R8, R7, 1 ;  /* 0x3f80000007080421 */ /* 0x000fe20000010000 */
[----:B------:R-:W-:Y:S06]  /*1dc0*/  @P0 BRA `(.L_x_44) ;  /* 0x0000000000280947 */ /* 0x000fec0003800000 */
[----:B------:R-:W-:-:S13]  /*1dd0*/  FSETP.NEU.FTZ.AND P0, PT, |R7|, +INF , PT ;  /* 0x7f8000000700780b */ /* 0x000fda0003f1d200 */
[----:B------:R-:W-:-:S04]  /*1de0*/  @P0 FFMA R9, R7, 1.84467440737095516160e+19, RZ ;  /* 0x5f80000007090823 */ /* 0x000fc800000000ff */
[----:B------:R-:W0:Y:S02]  /*1df0*/  @P0 MUFU.RSQ R8, R9 ;  /* 0x0000000900080308 */ /* 0x000e240000001400 */
[----:B0-----:R-:W-:Y:S01]  /*1e00*/  @P0 FMUL.FTZ R14, R9, R8 ;  /* 0x00000008090e0220 */ /* 0x001fe20000410000 */
[----:B------:R-:W-:Y:S01]  /*1e10*/  @P0 FMUL.FTZ R17, R8, 0.5 ;  /* 0x3f00000008110820 */ /* 0x000fe20000410000 */
[----:B------:R-:W-:Y:S02]  /*1e20*/  @!P0 IMAD.MOV.U32 R8, RZ, RZ, R7 ;  /* 0x000000ffff088224 */ /* 0x000fe400078e0007 */
[----:B------:R-:W-:-:S04]  /*1e30*/  @P0 FADD.FTZ R15, -R14, -RZ ;  /* 0x800000ff0e0f0221 */ /* 0x000fc80000010100 */
[----:B------:R-:W-:-:S04]  /*1e40*/  @P0 FFMA R15, R14, R15, R9 ;  /* 0x0000000f0e0f0223 */ /* 0x000fc80000000009 */
[----:B------:R-:W-:-:S04]  /*1e50*/  @P0 FFMA R15, R15, R17, R14 ;  /* 0x000000110f0f0223 */ /* 0x000fc8000000000e */
[----:B------:R-:W-:-:S07]  /*1e60*/  @P0 FMUL.FTZ R8, R15, 2.3283064365386962891e-10 ;  /* 0x2f8000000f080820 */ /* 0x000fce0000410000 */
.L_x_44:
[----:B------:R-:W-:Y:S01]  /*1e70*/  HFMA2 R9, -RZ, RZ, 0, 0 ;  /* 0x00000000ff097431 */ /* 0x000fe200000001ff */
[----:B------:R-:W-:Y:S01]  /*1e80*/  MOV R30, R8 ;  /* 0x00000008001e7202 */ /* 0x000fe20000000f00 */
[----:B------:R-:W-:-:S04]  /*1e90*/  IMAD.MOV.U32 R8, RZ, RZ, R18 ;  /* 0x000000ffff087224 */ /* 0x000fc800078e0012 */
[----:B------:R-:W-:Y:S05]  /*1ea0*/  RET.REL.NODEC R8 `(_Z12updateBodiesP4Body) ;  /* 0xffffffe008547950 */ /* 0x000fea0003c3ffff */
        .weak           $__internal_2_$__cuda_sm3x_div_rn_noftz_f32_slowpath
        .type           $__internal_2_$__cuda_sm3x_div_rn_noftz_f32_slowpath,@function
        .size           $__internal_2_$__cuda_sm3x_div_rn_noftz_f32_slowpath,(.L_x_59 - $__internal_2_$__cuda_sm3x_div_rn_noftz_f32_slowpath)
$__internal_2_$__cuda_sm3x_div_rn_noftz_f32_slowpath:
[--C-:B------:R-:W-:Y:S01]  /*1eb0*/  SHF.R.U32.HI R9, RZ, 0x17, R30.reuse ;  /* 0x00000017ff097819 */ /* 0x100fe2000001161e */
[----:B------:R-:W-:Y:S01]  /*1ec0*/  BSSY.RECONVERGENT B0, `(.L_x_45) ;  /* 0x0000063000007945 */ /* 0x000fe20003800200 */
[----:B------:R-:W-:Y:S01]  /*1ed0*/  SHF.R.U32.HI R16, RZ, 0x17, R7 ;  /* 0x00000017ff107819 */ /* 0x000fe20000011607 */
[----:B------:R-:W-:Y:S01]  /*1ee0*/  IMAD.MOV.U32 R18, RZ, RZ, R30 ;  /* 0x000000ffff127224 */ /* 0x000fe200078e001e */
[----:B------:R-:W-:Y:S02]  /*1ef0*/  LOP3.LUT R9, R9, 0xff, RZ, 0xc0, !PT ;  /* 0x000000ff09097812 */ /* 0x000fe400078ec0ff */
[----:B------:R-:W-:-:S03]  /*1f00*/  LOP3.LUT R22, R16, 0xff, RZ, 0xc0, !PT ;  /* 0x000000ff10167812 */ /* 0x000fc600078ec0ff */
[----:B------:R-:W-:Y:S01]  /*1f10*/  VIADD R19, R9, 0xffffffff ;  /* 0xffffffff09137836 */ /* 0x000fe20000000000 */
[----:B------:R-:W-:-:S04]  /*1f20*/  IADD3 R17, PT, PT, R22, -0x1, RZ ;  /* 0xffffffff16117810 */ /* 0x000fc80007ffe0ff */
[----:B------:R-:W-:-:S04]  /*1f30*/  ISETP.GT.U32.AND P0, PT, R19, 0xfd, PT ;  /* 0x000000fd1300780c */ /* 0x000fc80003f04070 */
[----:B------:R-:W-:-:S13]  /*1f40*/  ISETP.GT.U32.OR P0, PT, R17, 0xfd, P0 ;  /* 0x000000fd1100780c */ /* 0x000fda0000704470 */
[----:B------:R-:W-:Y:S01]  /*1f50*/  @!P0 MOV R16, RZ ;  /* 0x000000ff00108202 */ /* 0x000fe20000000f00 */
[----:B------:R-:W-:Y:S06]  /*1f60*/  @!P0 BRA `(.L_x_46) ;  /* 0x00000000005c8947 */ /* 0x000fec0003800000 */
[----:B------:R-:W-:Y:S02]  /*1f70*/  FSETP.GTU.FTZ.AND P0, PT, |R7|, +INF , PT ;  /* 0x7f8000000700780b */ /* 0x000fe40003f1c200 */
[----:B------:R-:W-:-:S04]  /*1f80*/  FSETP.GTU.FTZ.AND P1, PT, |R30|, +INF , PT ;  /* 0x7f8000001e00780b */ /* 0x000fc80003f3c200 */
[----:B------:R-:W-:-:S13]  /*1f90*/  PLOP3.LUT P0, PT, P0, P1, PT, 0xf8, 0x8f ;  /* 0x00000000008f781c */ /* 0x000fda0000703f70 */
[----:B------:R-:W-:Y:S05]  /*1fa0*/  @P0 BRA `(.L_x_47) ;  /* 0x00000004004c0947 */ /* 0x000fea0003800000 */
[----:B------:R-:W-:-:S13]  /*1fb0*/  LOP3.LUT P0, RZ, R18, 0x7fffffff, R7, 0xc8, !PT ;  /* 0x7fffffff12ff7812 */ /* 0x000fda000780c807 */
[----:B------:R-:W-:Y:S05]  /*1fc0*/  @!P0 BRA `(.L_x_48) ;  /* 0x00000004003c8947 */ /* 0x000fea0003800000 */
[C---:B------:R-:W-:Y:S02]  /*1fd0*/  FSETP.NEU.FTZ.AND P1, PT, |R7|.reuse, +INF , PT ;  /* 0x7f8000000700780b */ /* 0x040fe40003f3d200 */
[----:B------:R-:W-:Y:S02]  /*1fe0*/  FSETP.NEU.FTZ.AND P2, PT, |R30|, +INF , PT ;  /* 0x7f8000001e00780b */ /* 0x000fe40003f5d200 */
[----:B------:R-:W-:-:S11]  /*1ff0*/  FSETP.NEU.FTZ.AND P0, PT, |R7|, +INF , PT ;  /* 0x7f8000000700780b */ /* 0x000fd60003f1d200 */
[----:B------:R-:W-:Y:S05]  /*2000*/  @!P2 BRA !P1, `(.L_x_48) ;  /* 0x00000004002ca947 */ /* 0x000fea0004800000 */
[----:B------:R-:W-:-:S04]  /*2010*/  LOP3.LUT P1, RZ, R7, 0x7fffffff, RZ, 0xc0, !PT ;  /* 0x7fffffff07ff7812 */ /* 0x000fc8000782c0ff */
[----:B------:R-:W-:-:S13]  /*2020*/  PLOP3.LUT P1, PT, P2, P1, PT, 0x2f, 0xf2 ;  /* 0x0000000000f2781c */ /* 0x000fda0001722577 */
[----:B------:R-:W-:Y:S05]  /*2030*/  @P1 BRA `(.L_x_49) ;  /* 0x0000000400181947 */ /* 0x000fea0003800000 */
[----:B------:R-:W-:-:S04]  /*2040*/  LOP3.LUT P1, RZ, R18, 0x7fffffff, RZ, 0xc0, !PT ;  /* 0x7fffffff12ff7812 */ /* 0x000fc8000782c0ff */
[----:B------:R-:W-:-:S13]  /*2050*/  PLOP3.LUT P0, PT, P0, P1, PT, 0x2f, 0xf2 ;  /* 0x0000000000f2781c */ /* 0x000fda0000702577 */
[----:B------:R-:W-:Y:S05]  /*2060*/  @P0 BRA `(.L_x_50) ;  /* 0x0000000400000947 */ /* 0x000fea0003800000 */
[----:B------:R-:W-:Y:S02]  /*2070*/  ISETP.GE.AND P0, PT, R17, RZ, PT ;  /* 0x000000ff1100720c */ /* 0x000fe40003f06270 */
[----:B------:R-:W-:-:S11]  /*2080*/  ISETP.GE.AND P1, PT, R19, RZ, PT ;  /* 0x000000ff1300720c */ /* 0x000fd60003f26270 */
[----:B------:R-:W-:Y:S01]  /*2090*/  @P0 IMAD.MOV.U32 R16, RZ, RZ, RZ ;  /* 0x000000ffff100224 */ /* 0x000fe200078e00ff */
[----:B------:R-:W-:Y:S01]  /*20a0*/  @!P0 MOV R16, 0xffffffc0 ;  /* 0xffffffc000108802 */ /* 0x000fe20000000f00 */
[----:B------:R-:W-:Y:S01]  /*20b0*/  @!P0 FFMA R7, R7, 1.84467440737095516160e+19, RZ ;  /* 0x5f80000007078823 */ /* 0x000fe200000000ff */
[----:B------:R-:W-:-:S03]  /*20c0*/  @!P1 FFMA R18, R30, 1.84467440737095516160e+19, RZ ;  /* 0x5f8000001e129823 */ /* 0x000fc600000000ff */
[----:B------:R-:W-:-:S07]  /*20d0*/  @!P1 VIADD R16, R16, 0x40 ;  /* 0x0000004010109836 */ /* 0x000fce0000000000 */
.L_x_46:
[----:B------:R-:W-:Y:S01]  /*20e0*/  LEA R17, R9, 0xc0800000, 0x17 ;  /* 0xc080000009117811 */ /* 0x000fe200078eb8ff */
[----:B------:R-:W-:Y:S01]  /*20f0*/  VIADD R22, R22, 0xffffff81 ;  /* 0xffffff8116167836 */ /* 0x000fe20000000000 */
[----:B------:R-:W-:Y:S02]  /*2100*/  BSSY.RECONVERGENT B1, `(.L_x_51) ;  /* 0x0000035000017945 */ /* 0x000fe40003800200 */
[----:B------:R-:W-:Y:S01]  /*2110*/  IADD3 R19, PT, PT, -R17, R18, RZ ;  /* 0x0000001211137210 */ /* 0x000fe20007ffe1ff */
[----:B------:R-:W-:-:S03]  /*2120*/  IMAD R7, R22, -0x800000, R7 ;  /* 0xff80000016077824 */ /* 0x000fc600078e0207 */
[----:B------:R0:W1:Y:S01]  /*2130*/  MUFU.RCP R18, R19 ;  /* 0x0000001300127308 */ /* 0x0000620000001000 */
[----:B------:R-:W-:Y:S01]  /*2140*/  FADD.FTZ R20, -R19, -RZ ;  /* 0x800000ff13147221 */ /* 0x000fe20000010100 */
[----:B0-----:R-:W-:-:S04]  /*2150*/  IADD3 R19, PT, PT, R22, 0x7f, -R9 ;  /* 0x0000007f16137810 */ /* 0x001fc80007ffe809 */
[----:B------:R-:W-:Y:S01]  /*2160*/  IADD3 R16, PT, PT, R19, R16, RZ ;  /* 0x0000001013107210 */ /* 0x000fe20007ffe0ff */
[----:B-1----:R-:W-:-:S04]  /*2170*/  FFMA R17, R18, R20, 1 ;  /* 0x3f80000012117423 */ /* 0x002fc80000000014 */
[----:B------:R-:W-:-:S04]  /*2180*/  FFMA R18, R18, R17, R18 ;  /* 0x0000001112127223 */ /* 0x000fc80000000012 */
[----:B------:R-:W-:-:S04]  /*2190*/  FFMA R17, R7, R18, RZ ;  /* 0x0000001207117223 */ /* 0x000fc800000000ff */
[----:B------:R-:W-:-:S04]  /*21a0*/  FFMA R21, R20, R17, R7 ;  /* 0x0000001114157223 */ /* 0x000fc80000000007 */
[----:B------:R-:W-:-:S04]  /*21b0*/  FFMA R17, R18, R21, R17 ;  /* 0x0000001512117223 */ /* 0x000fc80000000011 */
[----:B------:R-:W-:-:S04]  /*21c0*/  FFMA R20, R20, R17, R7 ;  /* 0x0000001114147223 */ /* 0x000fc80000000007 */
[----:B------:R-:W-:-:S05]  /*21d0*/  FFMA R7, R18, R20, R17 ;  /* 0x0000001412077223 */ /* 0x000fca0000000011 */
[----:B------:R-:W-:-:S04]  /*21e0*/  SHF.R.U32.HI R9, RZ, 0x17, R7 ;  /* 0x00000017ff097819 */ /* 0x000fc80000011607 */
[----:B------:R-:W-:-:S05]  /*21f0*/  LOP3.LUT R9, R9, 0xff, RZ, 0xc0, !PT ;  /* 0x000000ff09097812 */ /* 0x000fca00078ec0ff */
[----:B------:R-:W-:-:S05]  /*2200*/  IMAD.IADD R19, R9, 0x1, R16 ;  /* 0x0000000109137824 */ /* 0x000fca00078e0210 */
[----:B------:R-:W-:-:S04]  /*2210*/  IADD3 R9, PT, PT, R19, -0x1, RZ ;  /* 0xffffffff13097810 */ /* 0x000fc80007ffe0ff */
[----:B------:R-:W-:-:S13]  /*2220*/  ISETP.GE.U32.AND P0, PT, R9, 0xfe, PT ;  /* 0x000000fe0900780c */ /* 0x000fda0003f06070 */
[----:B------:R-:W-:Y:S05]  /*2230*/  @!P0 BRA `(.L_x_52) ;  /* 0x0000000000808947 */ /* 0x000fea0003800000 */
[----:B------:R-:W-:-:S13]  /*2240*/  ISETP.GT.AND P0, PT, R19, 0xfe, PT ;  /* 0x000000fe1300780c */ /* 0x000fda0003f04270 */
[----:B------:R-:W-:Y:S05]  /*2250*/  @P0 BRA `(.L_x_53) ;  /* 0x00000000006c0947 */ /* 0x000fea0003800000 */
[----:B------:R-:W-:-:S13]  /*2260*/  ISETP.GE.AND P0, PT, R19, 0x1, PT ;  /* 0x000000011300780c */ /* 0x000fda0003f06270 */
[----:B------:R-:W-:Y:S05]  /*2270*/  @P0 BRA `(.L_x_54) ;  /* 0x0000000000740947 */ /* 0x000fea0003800000 */
[----:B------:R-:W-:Y:S02]  /*2280*/  ISETP.GE.AND P0, PT, R19, -0x18, PT ;  /* 0xffffffe81300780c */ /* 0x000fe40003f06270 */
[----:B------:R-:W-:-:S11]  /*2290*/  LOP3.LUT R7, R7, 0x80000000, RZ, 0xc0, !PT ;  /* 0x8000000007077812 */ /* 0x000fd600078ec0ff */
[----:B------:R-:W-:Y:S05]  /*22a0*/  @!P0 BRA `(.L_x_54) ;  /* 0x0000000000688947 */ /* 0x000fea0003800000 */
[CCC-:B------:R-:W-:Y:S01]  /*22b0*/  FFMA.RZ R9, R18.reuse, R20.reuse, R17.reuse ;  /* 0x0000001412097223 */ /* 0x1c0fe2000000c011 */
[C---:B------:R-:W-:Y:S02]  /*22c0*/  ISETP.NE.AND P2, PT, R19.reuse, RZ, PT ;  /* 0x000000ff1300720c */ /* 0x040fe40003f45270 */
[----:B------:R-:W-:Y:S02]  /*22d0*/  ISETP.NE.AND P1, PT, R19, RZ, PT ;  /* 0x000000ff1300720c */ /* 0x000fe40003f25270 */
[----:B------:R-:W-:Y:S01]  /*22e0*/  LOP3.LUT R16, R9, 0x7fffff, RZ, 0xc0, !PT ;  /* 0x007fffff09107812 */ /* 0x000fe200078ec0ff */
[CCC-:B------:R-:W-:Y:S01]  /*22f0*/  FFMA.RP R9, R18.reuse, R20.reuse, R17.reuse ;  /* 0x0000001412097223 */ /* 0x1c0fe20000008011 */
[----:B------:R-:W-:Y:S01]  /*2300*/  FFMA.RM R18, R18, R20, R17 ;  /* 0x0000001412127223 */ /* 0x000fe20000004011 */
[C---:B------:R-:W-:Y:S01]  /*2310*/  VIADD R17, R19.reuse, 0x20 ;  /* 0x0000002013117836 */ /* 0x040fe20000000000 */
[----:B------:R-:W-:Y:S02]  /*2320*/  LOP3.LUT R16, R16, 0x800000, RZ, 0xfc, !PT ;  /* 0x0080000010107812 */ /* 0x000fe400078efcff */
[----:B------:R-:W-:-:S02]  /*2330*/  IADD3 R19, PT, PT, -R19, RZ, RZ ;  /* 0x000000ff13137210 */ /* 0x000fc40007ffe1ff */
[----:B------:R-:W-:Y:S02]  /*2340*/  SHF.L.U32 R17, R16, R17, RZ ;  /* 0x0000001110117219 */ /* 0x000fe400000006ff */
[----:B------:R-:W-:Y:S02]  /*2350*/  FSETP.NEU.FTZ.AND P0, PT, R9, R18, PT ;  /* 0x000000120900720b */ /* 0x000fe40003f1d000 */
[----:B------:R-:W-:Y:S02]  /*2360*/  SEL R9, R19, RZ, P2 ;  /* 0x000000ff13097207 */ /* 0x000fe40001000000 */
[----:B------:R-:W-:Y:S02]  /*2370*/  ISETP.NE.AND P1, PT, R17, RZ, P1 ;  /* 0x000000ff1100720c */ /* 0x000fe40000f25270 */
[----:B------:R-:W-:Y:S02]  /*2380*/  SHF.R.U32.HI R9, RZ, R9, R16 ;  /* 0x00000009ff097219 */ /* 0x000fe40000011610 */
[----:B------:R-:W-:-:S02]  /*2390*/  PLOP3.LUT P0, PT, P0, P1, PT, 0xf8, 0x8f ;  /* 0x00000000008f781c */ /* 0x000fc40000703f70 */
[----:B------:R-:W-:Y:S02]  /*23a0*/  SHF.R.U32.HI R17, RZ, 0x1, R9 ;  /* 0x00000001ff117819 */ /* 0x000fe40000011609 */
[----:B------:R-:W-:-:S04]  /*23b0*/  SEL R16, RZ, 0x1, !P0 ;  /* 0x00000001ff107807 */ /* 0x000fc80004000000 */
[----:B------:R-:W-:-:S04]  /*23c0*/  LOP3.LUT R16, R16, 0x1, R17, 0xf8, !PT ;  /* 0x0000000110107812 */ /* 0x000fc800078ef811 */
[----:B------:R-:W-:-:S05]  /*23d0*/  LOP3.LUT R16, R16, R9, RZ, 0xc0, !PT ;  /* 0x0000000910107212 */ /* 0x000fca00078ec0ff */
[----:B------:R-:W-:-:S05]  /*23e0*/  IMAD.IADD R16, R17, 0x1, R16 ;  /* 0x0000000111107824 */ /* 0x000fca00078e0210 */
[----:B------:R-:W-:Y:S01]  /*23f0*/  LOP3.LUT R7, R16, R7, RZ, 0xfc, !PT ;  /* 0x0000000710077212 */ /* 0x000fe200078efcff */
[----:B------:R-:W-:Y:S06]  /*2400*/  BRA `(.L_x_54) ;  /* 0x0000000000107947 */ /* 0x000fec0003800000 */
.L_x_53:
[----:B------:R-:W-:-:S04]  /*2410*/  LOP3.LUT R7, R7, 0x80000000, RZ, 0xc0, !PT ;  /* 0x8000000007077812 */ /* 0x000fc800078ec0ff */
[----:B------:R-:W-:Y:S01]  /*2420*/  LOP3.LUT R7, R7, 0x7f800000, RZ, 0xfc, !PT ;  /* 0x7f80000007077812 */ /* 0x000fe200078efcff */
[----:B------:R-:W-:Y:S06]  /*2430*/  BRA `(.L_x_54) ;  /* 0x0000000000047947 */ /* 0x000fec0003800000 */
.L_x_52:
[----:B------:R-:W-:-:S07]  /*2440*/  LEA R7, R16, R7, 0x17 ;  /* 0x0000000710077211 */ /* 0x000fce00078eb8ff */
.L_x_54:
[----:B------:R-:W-:Y:S05]  /*2450*/  BSYNC.RECONVERGENT B1 ;  /* 0x0000000000017941 */ /* 0x000fea0003800200 */
.L_x_51:
[----:B------:R-:W-:Y:S05]  /*2460*/  BRA `(.L_x_55) ;  /* 0x0000000000207947 */ /* 0x000fea0003800000 */
.L_x_50:
[----:B------:R-:W-:-:S04]  /*2470*/  LOP3.LUT R7, R18, 0x80000000, R7, 0x48, !PT ;  /* 0x8000000012077812 */ /* 0x000fc800078e4807 */
[----:B------:R-:W-:Y:S01]  /*2480*/  LOP3.LUT R7, R7, 0x7f800000, RZ, 0xfc, !PT ;  /* 0x7f80000007077812 */ /* 0x000fe200078efcff */
[----:B------:R-:W-:Y:S06]  /*2490*/  BRA `(.L_x_55) ;  /* 0x0000000000147947 */ /* 0x000fec0003800000 */
.L_x_49:
[----:B------:R-:W-:Y:S01]  /*24a0*/  LOP3.LUT R7, R18, 0x80000000, R7, 0x48, !PT ;  /* 0x8000000012077812 */ /* 0x000fe200078e4807 */
[----:B------:R-:W-:Y:S06]  /*24b0*/  BRA `(.L_x_55) ;  /* 0x00000000000c7947 */ /* 0x000fec0003800000 */
.L_x_48:
[----:B------:R-:W0:Y:S01]  /*24c0*/  MUFU.RSQ R7, -QNAN ;  /* 0xffc0000000077908 */ /* 0x000e220000001400 */
[----:B------:R-:W-:Y:S05]  /*24d0*/  BRA `(.L_x_55) ;  /* 0x0000000000047947 */ /* 0x000fea0003800000 */
.L_x_47:
[----:B------:R-:W-:-:S07]  /*24e0*/  FADD.FTZ R7, R7, R30 ;  /* 0x0000001e07077221 */ /* 0x000fce0000010000 */
.L_x_55:
[----:B------:R-:W-:Y:S05]  /*24f0*/  BSYNC.RECONVERGENT B0 ;  /* 0x0000000000007941 */ /* 0x000fea0003800200 */
.L_x_45:
[----:B------:R-:W-:-:S04]  /*2500*/  HFMA2 R9, -RZ, RZ, 0, 0 ;  /* 0x00000000ff097431 */ /* 0x000fc800000001ff */
[----:B0-----:R-:W-:Y:S05]  /*2510*/  RET.REL.NODEC R8 `(_Z12updateBodiesP4Body) ;  /* 0xffffffd808b87950 */ /* 0x001fea0003c3ffff */
.L_x_56:
[----:B------:R-:W-:-:S00]  /*2520*/  BRA `(.L_x_56) ;  /* 0xfffffffc00fc7947 */ /* 0x000fc0000383ffff */
[----:B------:R-:W-:-:S00]  /*2530*/  NOP ;  /* 0x0000000000007918 */ /* 0x000fc00000000000 */
        /* <DEDUP_REMOVED lines=12> */
.L_x_59:


//--------------------- .nv.shared.reserved.0     --------------------------
	.section	.nv.shared.reserved.0,"aw",@nobits
	.weak		__nv_reservedSMEM_offset_0_alias
	.size		__nv_reservedSMEM_offset_0_alias, 0, 64
	.other		__nv_reservedSMEM_offset_0_alias,@"STO_CUDA_RESERVED_SHARED STV_DEFAULT"
__nv_reservedSMEM_offset_0_alias:
	.zero		0
	.zero		64


//--------------------- .nv.constant0._Z12updateBodiesP4Body --------------------------
	.section	.nv.constant0._Z12updateBodiesP4Body,"a",@progbits
	.sectionflags	@""
	.align	4
.nv.constant0._Z12updateBodiesP4Body:
	.zero		904


//--------------------- SYMBOLS --------------------------

	.type		.nv.reservedSmem.offset0,@object
	.size		.nv.reservedSmem.offset0,0x4
